	.target	sm_100a

	.elftype	@"ET_EXEC"


//--------------------- .note.nv.tkinfo           --------------------------
	.section	.note.nv.tkinfo,"",@"SHT_NOTE"
	.sectionflags	@"SHF_NOTE_NV_TKINFO"
	.tkinfo
        /*0018*/ 	.word	0x00000002
        /*0030*/ 	.string	""
        /*0030*/ 	.string	"ptxas"
        /*0030*/ 	.string	"Cuda compilation tools, release 13.0, V13.0.88"
        /*0030*/ 	.string	"Build cuda_13.0.r13.0/compiler.36424714_0"
        /*0030*/ 	.string	"-arch sm_100a -m 64 "



//--------------------- .note.nv.cuinfo           --------------------------
	.section	.note.nv.cuinfo,"",@"SHT_NOTE"
	.sectionflags	@"SHF_NOTE_NV_CUINFO"
        /*0018*/ 	.short	0x0002
        /*001a*/ 	.short	0x0064
        /*001c*/ 	.short	0x0082
	.zero		2


//--------------------- .nv.info                  --------------------------
	.section	.nv.info,"",@"SHT_CUDA_INFO"
	.align	4


	//----- nvinfo : EIATTR_REGCOUNT
	.align		4
        /*0000*/ 	.byte	0x04, 0x2f
        /*0002*/ 	.short	(.L_19 - .L_18)
	.align		4
.L_18:
        /*0004*/ 	.word	index@(_ZN7cutlass13device_kernelINS_4gemm6kernel13GemmUniversalIN4cute5tupleIJiiiiEEENS1_10collective13CollectiveMmaINS1_35MainloopSm100TmaUmmaWarpSpecializedILi3ELi2ELi4ENS5_IJNS4_1CILi2EEESB_NSA_ILi1EEEEEEEENS5_IJNSA_ILi128EEESF_NSA_ILi32EEEEEENS_12float_e5m2_tENS5_IJlSC_lEEESI_SJ_NS4_8TiledMMAINS4_8MMA_AtomIJNS4_10MMA_TraitsINS4_25SM100_MMA_F8F6F4_2x1SM_SSEJSI_SI_fSF_SF_NS4_17integral_constantINS4_4UMMA5MajorELSQ_0EEESR_NSO_INSP_7ScaleInELSS_0EEEST_EEEEEENS4_6LayoutINS5_IJSC_SC_SC_EEENS5_IJNSA_ILi0EEESY_SY_EEEEENS5_IJNS4_10UnderscoreES11_S11_EEEEENS4_28SM100_TMA_2SM_LOAD_MULTICASTENS4_14ComposedLayoutINS4_7SwizzleILi1ELi4ELi3EEENS4_18smem_ptr_flag_bitsILi8EEENSW_INS5_IJNSA_ILi8EEESG_EEENS5_IJSG_SC_EEEEEEEvNS4_8identityENS4_18SM100_TMA_2SM_LOADES1E_vS1F_EENS_8epilogue10collective18CollectiveEpilogueINS1I_23Sm100TmaWarpSpecializedILi2ELi2ELi32ELb0ELb0EEEJNS5_IJNSA_ILi64EEESF_SG_EEENS5_IJNSW_IS1N_SC_EENSW_INS5_IJSG_SB_EEENS5_IJSC_S1N_EEEEEEEESI_SJ_SI_SJ_NS1I_6fusion15FusionCallbacksIS1M_NS1U_17LinearCombinationISI_fSI_fLNS_15FloatRoundStyleE2EEES1O_S1T_JEEENS4_5SM1004TMEM4LOAD26SM100_TMEM_LOAD_32dp32b32xENS4_13SM90_TMA_LOADES1E_NS4_39AutoVectorizingCopyWithAssumedAlignmentILi128EEENS4_14SM90_TMA_STOREES1E_S26_S26_EEEvvEEEEvNT_6ParamsE)
        /*0008*/ 	.word	0x00000072


	//----- nvinfo : EIATTR_FRAME_SIZE
	.align		4
.L_19:
        /*000c*/ 	.byte	0x04, 0x11
        /*000e*/ 	.short	(.L_21 - .L_20)
	.align		4
.L_20:
        /*0010*/ 	.word	index@($__internal_2_$__cuda_sm10x_tcgen05_guardrail_trap_unallocated_columns_being_dealloced)
        /*0014*/ 	.word	0x00000000


	//----- nvinfo : EIATTR_FRAME_SIZE
	.align		4
.L_21:
        /*0018*/ 	.byte	0x04, 0x11
        /*001a*/ 	.short	(.L_23 - .L_22)
	.align		4
.L_22:
        /*001c*/ 	.word	index@($__internal_1_$__cuda_sm10x_tcgen05_guardrail_trap_phase_invalid_during_alloc)
        /*0020*/ 	.word	0x00000000


	//----- nvinfo : EIATTR_FRAME_SIZE
	.align		4
.L_23:
        /*0024*/ 	.byte	0x04, 0x11
        /*0026*/ 	.short	(.L_25 - .L_24)
	.align		4
.L_24:
        /*0028*/ 	.word	index@($__internal_0_$__cuda_sm10x_tcgen05_guardrail_trap_col_being_dealloced_not_returned_by_alloc)
        /*002c*/ 	.word	0x00000000


	//----- nvinfo : EIATTR_FRAME_SIZE
	.align		4
.L_25:
        /*0030*/ 	.byte	0x04, 0x11
        /*0032*/ 	.short	(.L_27 - .L_26)
	.align		4
.L_26:
        /*0034*/ 	.word	index@(_ZN7cutlass13device_kernelINS_4gemm6kernel13GemmUniversalIN4cute5tupleIJiiiiEEENS1_10collective13CollectiveMmaINS1_35MainloopSm100TmaUmmaWarpSpecializedILi3ELi2ELi4ENS5_IJNS4_1CILi2EEESB_NSA_ILi1EEEEEEEENS5_IJNSA_ILi128EEESF_NSA_ILi32EEEEEENS_12float_e5m2_tENS5_IJlSC_lEEESI_SJ_NS4_8TiledMMAINS4_8MMA_AtomIJNS4_10MMA_TraitsINS4_25SM100_MMA_F8F6F4_2x1SM_SSEJSI_SI_fSF_SF_NS4_17integral_constantINS4_4UMMA5MajorELSQ_0EEESR_NSO_INSP_7ScaleInELSS_0EEEST_EEEEEENS4_6LayoutINS5_IJSC_SC_SC_EEENS5_IJNSA_ILi0EEESY_SY_EEEEENS5_IJNS4_10UnderscoreES11_S11_EEEEENS4_28SM100_TMA_2SM_LOAD_MULTICASTENS4_14ComposedLayoutINS4_7SwizzleILi1ELi4ELi3EEENS4_18smem_ptr_flag_bitsILi8EEENSW_INS5_IJNSA_ILi8EEESG_EEENS5_IJSG_SC_EEEEEEEvNS4_8identityENS4_18SM100_TMA_2SM_LOADES1E_vS1F_EENS_8epilogue10collective18CollectiveEpilogueINS1I_23Sm100TmaWarpSpecializedILi2ELi2ELi32ELb0ELb0EEEJNS5_IJNSA_ILi64EEESF_SG_EEENS5_IJNSW_IS1N_SC_EENSW_INS5_IJSG_SB_EEENS5_IJSC_S1N_EEEEEEEESI_SJ_SI_SJ_NS1I_6fusion15FusionCallbacksIS1M_NS1U_17LinearCombinationISI_fSI_fLNS_15FloatRoundStyleE2EEES1O_S1T_JEEENS4_5SM1004TMEM4LOAD26SM100_TMEM_LOAD_32dp32b32xENS4_13SM90_TMA_LOADES1E_NS4_39AutoVectorizingCopyWithAssumedAlignmentILi128EEENS4_14SM90_TMA_STOREES1E_S26_S26_EEEvvEEEEvNT_6ParamsE)
        /*0038*/ 	.word	0x00000000


	//----- nvinfo : EIATTR_MIN_STACK_SIZE
	.align		4
.L_27:
        /*003c*/ 	.byte	0x04, 0x12
        /*003e*/ 	.short	(.L_29 - .L_28)
	.align		4
.L_28:
        /*0040*/ 	.word	index@(_ZN7cutlass13device_kernelINS_4gemm6kernel13GemmUniversalIN4cute5tupleIJiiiiEEENS1_10collective13CollectiveMmaINS1_35MainloopSm100TmaUmmaWarpSpecializedILi3ELi2ELi4ENS5_IJNS4_1CILi2EEESB_NSA_ILi1EEEEEEEENS5_IJNSA_ILi128EEESF_NSA_ILi32EEEEEENS_12float_e5m2_tENS5_IJlSC_lEEESI_SJ_NS4_8TiledMMAINS4_8MMA_AtomIJNS4_10MMA_TraitsINS4_25SM100_MMA_F8F6F4_2x1SM_SSEJSI_SI_fSF_SF_NS4_17integral_constantINS4_4UMMA5MajorELSQ_0EEESR_NSO_INSP_7ScaleInELSS_0EEEST_EEEEEENS4_6LayoutINS5_IJSC_SC_SC_EEENS5_IJNSA_ILi0EEESY_SY_EEEEENS5_IJNS4_10UnderscoreES11_S11_EEEEENS4_28SM100_TMA_2SM_LOAD_MULTICASTENS4_14ComposedLayoutINS4_7SwizzleILi1ELi4ELi3EEENS4_18smem_ptr_flag_bitsILi8EEENSW_INS5_IJNSA_ILi8EEESG_EEENS5_IJSG_SC_EEEEEEEvNS4_8identityENS4_18SM100_TMA_2SM_LOADES1E_vS1F_EENS_8epilogue10collective18CollectiveEpilogueINS1I_23Sm100TmaWarpSpecializedILi2ELi2ELi32ELb0ELb0EEEJNS5_IJNSA_ILi64EEESF_SG_EEENS5_IJNSW_IS1N_SC_EENSW_INS5_IJSG_SB_EEENS5_IJSC_S1N_EEEEEEEESI_SJ_SI_SJ_NS1I_6fusion15FusionCallbacksIS1M_NS1U_17LinearCombinationISI_fSI_fLNS_15FloatRoundStyleE2EEES1O_S1T_JEEENS4_5SM1004TMEM4LOAD26SM100_TMEM_LOAD_32dp32b32xENS4_13SM90_TMA_LOADES1E_NS4_39AutoVectorizingCopyWithAssumedAlignmentILi128EEENS4_14SM90_TMA_STOREES1E_S26_S26_EEEvvEEEEvNT_6ParamsE)
        /*0044*/ 	.word	0x00000000
.L_29:


//--------------------- .nv.compat                --------------------------
	.section	.nv.compat,"",@"SHT_CUDA_COMPAT_INFO"
	.align	4
        /*0000*/ 	.byte	0x02, 0x09, 0x01, 0x00, 0x02, 0x02, 0x02, 0x00, 0x02, 0x05, 0x05, 0x00, 0x03, 0x07, 0x01, 0x01
        /*0010*/ 	.byte	0x02, 0x03, 0x01, 0x00, 0x02, 0x06, 0x01, 0x00, 0x04, 0x0b, 0x08, 0x00, 0x09, 0x00, 0x00, 0x00
        /*0020*/ 	.byte	0x00, 0x00, 0x00, 0x00


//--------------------- .nv.info._ZN7cutlass13device_kernelINS_4gemm6kernel13GemmUniversalIN4cute5tupleIJiiiiEEENS1_10collective13CollectiveMmaINS1_35MainloopSm100TmaUmmaWarpSpecializedILi3ELi2ELi4ENS5_IJNS4_1CILi2EEESB_NSA_ILi1EEEEEEEENS5_IJNSA_ILi128EEESF_NSA_ILi32EEEEEENS_12float_e5m2_tENS5_IJlSC_lEEESI_SJ_NS4_8TiledMMAINS4_8MMA_AtomIJNS4_10MMA_TraitsINS4_25SM100_MMA_F8F6F4_2x1SM_SSEJSI_SI_fSF_SF_NS4_17integral_constantINS4_4UMMA5MajorELSQ_0EEESR_NSO_INSP_7ScaleInELSS_0EEEST_EEEEEENS4_6LayoutINS5_IJSC_SC_SC_EEENS5_IJNSA_ILi0EEESY_SY_EEEEENS5_IJNS4_10UnderscoreES11_S11_EEEEENS4_28SM100_TMA_2SM_LOAD_MULTICASTENS4_14ComposedLayoutINS4_7SwizzleILi1ELi4ELi3EEENS4_18smem_ptr_flag_bitsILi8EEENSW_INS5_IJNSA_ILi8EEESG_EEENS5_IJSG_SC_EEEEEEEvNS4_8identityENS4_18SM100_TMA_2SM_LOADES1E_vS1F_EENS_8epilogue10collective18CollectiveEpilogueINS1I_23Sm100TmaWarpSpecializedILi2ELi2ELi32ELb0ELb0EEEJNS5_IJNSA_ILi64EEESF_SG_EEENS5_IJNSW_IS1N_SC_EENSW_INS5_IJSG_SB_EEENS5_IJSC_S1N_EEEEEEEESI_SJ_SI_SJ_NS1I_6fusion15FusionCallbacksIS1M_NS1U_17LinearCombinationISI_fSI_fLNS_15FloatRoundStyleE2EEES1O_S1T_JEEENS4_5SM1004TMEM4LOAD26SM100_TMEM_LOAD_32dp32b32xENS4_13SM90_TMA_LOADES1E_NS4_39AutoVectorizingCopyWithAssumedAlignmentILi128EEENS4_14SM90_TMA_STOREES1E_S26_S26_EEEvvEEEEvNT_6ParamsE --------------------------
	.section	.nv.info._ZN7cutlass13device_kernelINS_4gemm6kernel13GemmUniversalIN4cute5tupleIJiiiiEEENS1_10collective13CollectiveMmaINS1_35MainloopSm100TmaUmmaWarpSpecializedILi3ELi2ELi4ENS5_IJNS4_1CILi2EEESB_NSA_ILi1EEEEEEEENS5_IJNSA_ILi128EEESF_NSA_ILi32EEEEEENS_12float_e5m2_tENS5_IJlSC_lEEESI_SJ_NS4_8TiledMMAINS4_8MMA_AtomIJNS4_10MMA_TraitsINS4_25SM100_MMA_F8F6F4_2x1SM_SSEJSI_SI_fSF_SF_NS4_17integral_constantINS4_4UMMA5MajorELSQ_0EEESR_NSO_INSP_7ScaleInELSS_0EEEST_EEEEEENS4_6LayoutINS5_IJSC_SC_SC_EEENS5_IJNSA_ILi0EEESY_SY_EEEEENS5_IJNS4_10UnderscoreES11_S11_EEEEENS4_28SM100_TMA_2SM_LOAD_MULTICASTENS4_14ComposedLayoutINS4_7SwizzleILi1ELi4ELi3EEENS4_18smem_ptr_flag_bitsILi8EEENSW_INS5_IJNSA_ILi8EEESG_EEENS5_IJSG_SC_EEEEEEEvNS4_8identityENS4_18SM100_TMA_2SM_LOADES1E_vS1F_EENS_8epilogue10collective18CollectiveEpilogueINS1I_23Sm100TmaWarpSpecializedILi2ELi2ELi32ELb0ELb0EEEJNS5_IJNSA_ILi64EEESF_SG_EEENS5_IJNSW_IS1N_SC_EENSW_INS5_IJSG_SB_EEENS5_IJSC_S1N_EEEEEEEESI_SJ_SI_SJ_NS1I_6fusion15FusionCallbacksIS1M_NS1U_17LinearCombinationISI_fSI_fLNS_15FloatRoundStyleE2EEES1O_S1T_JEEENS4_5SM1004TMEM4LOAD26SM100_TMEM_LOAD_32dp32b32xENS4_13SM90_TMA_LOADES1E_NS4_39AutoVectorizingCopyWithAssumedAlignmentILi128EEENS4_14SM90_TMA_STOREES1E_S26_S26_EEEvvEEEEvNT_6ParamsE,"",@"SHT_CUDA_INFO"
	.sectionflags	@""
	.align	4


	//----- nvinfo : EIATTR_CUDA_API_VERSION
	.align		4
        /*0000*/ 	.byte	0x04, 0x37
        /*0002*/ 	.short	(.L_31 - .L_30)
.L_30:
        /*0004*/ 	.word	0x00000082


	//----- nvinfo : EIATTR_KPARAM_INFO
	.align		4
.L_31:
        /*0008*/ 	.byte	0x04, 0x17
        /*000a*/ 	.short	(.L_33 - .L_32)
.L_32:
        /*000c*/ 	.word	0x00000000
        /*0010*/ 	.short	0x0000
        /*0012*/ 	.short	0x0000
        /*0014*/ 	.byte	0x00, 0xf0, 0x01, 0x20


	//----- nvinfo : EIATTR_AT_ENTRY_FRAGMENTS
	.align		4
.L_33:
        /*0018*/ 	.byte	0x04, 0x4f
        /*001a*/ 	.short	(.L_35 - .L_34)


	//   ....[0]....
.L_34:
        /*001c*/ 	.word	0x00000007


	//----- nvinfo : EIATTR_RESERVED_SMEM_USED
	.align		4
.L_35:
        /*0020*/ 	.byte	0x01, 0x41
	.zero		2


	//----- nvinfo : EIATTR_SPARSE_MMA_MASK
	.align		4
        /*0024*/ 	.byte	0x03, 0x50
        /*0026*/ 	.short	0x0000


	//----- nvinfo : EIATTR_TCGEN05_2CTA_USED
	.align		4
        /*0028*/ 	.byte	0x01, 0x52
	.zero		2


	//----- nvinfo : EIATTR_MAXREG_COUNT
	.align		4
        /*002c*/ 	.byte	0x03, 0x1b
        /*002e*/ 	.short	0x00ff


	//----- nvinfo : EIATTR_NUM_BARRIERS
	.align		4
        /*0030*/ 	.byte	0x02, 0x4c
        /*0032*/ 	.byte	0x07
	.zero		1


	//----- nvinfo : EIATTR_EXTERNS
	.align		4
        /*0034*/ 	.byte	0x04, 0x0f
        /*0036*/ 	.short	(.L_37 - .L_36)


	//   ....[0]....
	.align		4
.L_36:
        /*0038*/ 	.word	index@(__assertfail)


	//----- nvinfo : EIATTR_MERCURY_ISA_VERSION
	.align		4
.L_37:
        /*003c*/ 	.byte	0x03, 0x5f
        /*003e*/ 	.short	0x0101


	//----- nvinfo : EIATTR_INT_WARP_WIDE_INSTR_OFFSETS
	.align		4
        /*0040*/ 	.byte	0x04, 0x31
        /*0042*/ 	.short	(.L_39 - .L_38)


	//   ....[0]....
.L_38:
        /*0044*/ 	.word	0x00000d10


	//   ....[1]....
        /*0048*/ 	.word	0x00000db0


	//   ....[2]....
        /*004c*/ 	.word	0x00004070


	//   ....[3]....
        /*0050*/ 	.word	0x00004090


	//   ....[4]....
        /*0054*/ 	.word	0x000040c0


	//   ....[5]....
        /*0058*/ 	.word	0x00004be0


	//   ....[6]....
        /*005c*/ 	.word	0x00004c80


	//   ....[7]....
        /*0060*/ 	.word	0x00004d30


	//   ....[8]....
        /*0064*/ 	.word	0x00004dd0


	//   ....[9]....
        /*0068*/ 	.word	0x00004ec0


	//   ....[10]....
        /*006c*/ 	.word	0x00004f90


	//----- nvinfo : EIATTR_COOP_GROUP_MASK_REGIDS
	.align		4
.L_39:
        /*0070*/ 	.byte	0x04, 0x29
        /*0072*/ 	.short	(.L_41 - .L_40)


	//   ....[0]....
.L_40:
        /*0074*/ 	.word	0xffffffff


	//   ....[1]....
        /*0078*/ 	.word	0xffffffff


	//   ....[2]....
        /*007c*/ 	.word	0xffffffff


	//   ....[3]....
        /*0080*/ 	.word	0xffffffff


	//   ....[4]....
        /*0084*/ 	.word	0xffffffff


	//   ....[5]....
        /*0088*/ 	.word	0xffffffff


	//   ....[6]....
        /*008c*/ 	.word	0xffffffff


	//   ....[7]....
        /*0090*/ 	.word	0xffffffff


	//   ....[8]....
        /*0094*/ 	.word	0xffffffff


	//   ....[9]....
        /*0098*/ 	.word	0xffffffff


	//   ....[10]....
        /*009c*/ 	.word	0xffffffff


	//   ....[11]....
        /*00a0*/ 	.word	0xffffffff


	//   ....[12]....
        /*00a4*/ 	.word	0xffffffff


	//   ....[13]....
        /*00a8*/ 	.word	0xffffffff


	//----- nvinfo : EIATTR_COOP_GROUP_INSTR_OFFSETS
	.align		4
.L_41:
        /*00ac*/ 	.byte	0x04, 0x28
        /*00ae*/ 	.short	(.L_43 - .L_42)


	//   ....[0]....
.L_42:
        /*00b0*/ 	.word	0x000000b0


	//   ....[1]....
        /*00b4*/ 	.word	0x00000520


	//   ....[2]....
        /*00b8*/ 	.word	0x000006c0


	//   ....[3]....
        /*00bc*/ 	.word	0x00000810


	//   ....[4]....
        /*00c0*/ 	.word	0x00000900


	//   ....[5]....
        /*00c4*/ 	.word	0x00000a60


	//   ....[6]....
        /*00c8*/ 	.word	0x00000bf0


	//   ....[7]....
        /*00cc*/ 	.word	0x00000e30


	//   ....[8]....
        /*00d0*/ 	.word	0x00002180


	//   ....[9]....
        /*00d4*/ 	.word	0x00002fa0


	//   ....[10]....
        /*00d8*/ 	.word	0x00003470


	//   ....[11]....
        /*00dc*/ 	.word	0x000034a0


	//   ....[12]....
        /*00e0*/ 	.word	0x00003f70


	//   ....[13]....
        /*00e4*/ 	.word	0x00004180


	//----- nvinfo : EIATTR_VRC_CTA_INIT_COUNT
	.align		4
.L_43:
        /*00e8*/ 	.byte	0x02, 0x4a
        /*00ea*/ 	.byte	0x80
	.zero		1


	//----- nvinfo : EIATTR_SYSCALL_OFFSETS
	.align		4
        /*00ec*/ 	.byte	0x04, 0x46
        /*00ee*/ 	.short	(.L_45 - .L_44)


	//   ....[0]....
.L_44:
        /*00f0*/ 	.word	0x00005aa0


	//   ....[1]....
        /*00f4*/ 	.word	0x00005be0


	//   ....[2]....
        /*00f8*/ 	.word	0x00006400


	//   ....[3]....
        /*00fc*/ 	.word	0x000071f0


	//----- nvinfo : EIATTR_MBARRIER_INSTR_OFFSETS
	.align		4
.L_45:
        /*0100*/ 	.byte	0x04, 0x39
        /*0102*/ 	.short	(.L_47 - .L_46)


	//   ....[0]....
.L_46:
        /*0104*/ 	.word	0x00000650
        /*0108*/ 	.word	0x000000ff
        /*010c*/ 	.word	0x00000000
        /*0110*/ 	.short	0x0100
        /*0112*/ 	.byte	0x04
	.zero		1


	//   ....[1]....
        /*0114*/ 	.word	0x00000660
        /*0118*/ 	.word	0x000000ff
        /*011c*/ 	.word	0x00000018
        /*0120*/ 	.short	0x0100
        /*0122*/ 	.byte	0x04
	.zero		1


	//   ....[2]....
        /*0124*/ 	.word	0x00000670
        /*0128*/ 	.word	0x000000ff
        /*012c*/ 	.word	0x00000008
        /*0130*/ 	.short	0x0100
        /*0132*/ 	.byte	0x04
	.zero		1


	//   ....[3]....
        /*0134*/ 	.word	0x00000680
        /*0138*/ 	.word	0x000000ff
        /*013c*/ 	.word	0x00000020
        /*0140*/ 	.short	0x0100
        /*0142*/ 	.byte	0x04
	.zero		1


	//   ....[4]....
        /*0144*/ 	.word	0x00000690
        /*0148*/ 	.word	0x000000ff
        /*014c*/ 	.word	0x00000010
        /*0150*/ 	.short	0x0100
        /*0152*/ 	.byte	0x04
	.zero		1


	//   ....[5]....
        /*0154*/ 	.word	0x000006a0
        /*0158*/ 	.word	0x000000ff
        /*015c*/ 	.word	0x00000028
        /*0160*/ 	.short	0x0100
        /*0162*/ 	.byte	0x04
	.zero		1


	//   ....[6]....
        /*0164*/ 	.word	0x000007c0
        /*0168*/ 	.word	0x000000ff
        /*016c*/ 	.word	0x00000030
        /*0170*/ 	.short	0x0100
        /*0172*/ 	.byte	0x04
	.zero		1


	//   ....[7]....
        /*0174*/ 	.word	0x000007d0
        /*0178*/ 	.word	0x000000ff
        /*017c*/ 	.word	0x00000040
        /*0180*/ 	.short	0x0100
        /*0182*/ 	.byte	0x04
	.zero		1


	//   ....[8]....
        /*0184*/ 	.word	0x000007e0
        /*0188*/ 	.word	0x000000ff
        /*018c*/ 	.word	0x00000038
        /*0190*/ 	.short	0x0100
        /*0192*/ 	.byte	0x04
	.zero		1


	//   ....[9]....
        /*0194*/ 	.word	0x000007f0
        /*0198*/ 	.word	0x000000ff
        /*019c*/ 	.word	0x00000048
        /*01a0*/ 	.short	0x0100
        /*01a2*/ 	.byte	0x04
	.zero		1


	//   ....[10]....
        /*01a4*/ 	.word	0x000008d0
        /*01a8*/ 	.word	0x000000ff
        /*01ac*/ 	.word	0x00000050
        /*01b0*/ 	.short	0x0100
        /*01b2*/ 	.byte	0x06
	.zero		1


	//   ....[11]....
        /*01b4*/ 	.word	0x000008e0
        /*01b8*/ 	.word	0x000000ff
        /*01bc*/ 	.word	0x00000058
        /*01c0*/ 	.short	0x0100
        /*01c2*/ 	.byte	0x06
	.zero		1


	//   ....[12]....
        /*01c4*/ 	.word	0x00000a10
        /*01c8*/ 	.word	0x000000ff
        /*01cc*/ 	.word	0x00000060
        /*01d0*/ 	.short	0x0100
        /*01d2*/ 	.byte	0x06
	.zero		1


	//   ....[13]....
        /*01d4*/ 	.word	0x00000a20
        /*01d8*/ 	.word	0x000000ff
        /*01dc*/ 	.word	0x00000070
        /*01e0*/ 	.short	0x0100
        /*01e2*/ 	.byte	0x06
	.zero		1


	//   ....[14]....
        /*01e4*/ 	.word	0x00000a30
        /*01e8*/ 	.word	0x000000ff
        /*01ec*/ 	.word	0x00000068
        /*01f0*/ 	.short	0x0100
        /*01f2*/ 	.byte	0x06
	.zero		1


	//   ....[15]....
        /*01f4*/ 	.word	0x00000a40
        /*01f8*/ 	.word	0x000000ff
        /*01fc*/ 	.word	0x00000078
        /*0200*/ 	.short	0x0100
        /*0202*/ 	.byte	0x06
	.zero		1


	//   ....[16]....
        /*0204*/ 	.word	0x00000b60
        /*0208*/ 	.word	0x000000ff
        /*020c*/ 	.word	0x00000080
        /*0210*/ 	.short	0x0100
        /*0212*/ 	.byte	0x04
	.zero		1


	//   ....[17]....
        /*0214*/ 	.word	0x00000b70
        /*0218*/ 	.word	0x000000ff
        /*021c*/ 	.word	0x000000a0
        /*0220*/ 	.short	0x0100
        /*0222*/ 	.byte	0x04
	.zero		1


	//   ....[18]....
        /*0224*/ 	.word	0x00000b80
        /*0228*/ 	.word	0x000000ff
        /*022c*/ 	.word	0x00000088
        /*0230*/ 	.short	0x0100
        /*0232*/ 	.byte	0x04
	.zero		1


	//   ....[19]....
        /*0234*/ 	.word	0x00000b90
        /*0238*/ 	.word	0x000000ff
        /*023c*/ 	.word	0x000000a8
        /*0240*/ 	.short	0x0100
        /*0242*/ 	.byte	0x04
	.zero		1


	//   ....[20]....
        /*0244*/ 	.word	0x00000ba0
        /*0248*/ 	.word	0x000000ff
        /*024c*/ 	.word	0x00000090
        /*0250*/ 	.short	0x0100
        /*0252*/ 	.byte	0x04
	.zero		1


	//   ....[21]....
        /*0254*/ 	.word	0x00000bb0
        /*0258*/ 	.word	0x000000ff
        /*025c*/ 	.word	0x000000b0
        /*0260*/ 	.short	0x0100
        /*0262*/ 	.byte	0x04
	.zero		1


	//   ....[22]....
        /*0264*/ 	.word	0x00000bc0
        /*0268*/ 	.word	0x000000ff
        /*026c*/ 	.word	0x00000098
        /*0270*/ 	.short	0x0100
        /*0272*/ 	.byte	0x04
	.zero		1


	//   ....[23]....
        /*0274*/ 	.word	0x00000bd0
        /*0278*/ 	.word	0x000000ff
        /*027c*/ 	.word	0x000000b8
        /*0280*/ 	.short	0x0100
        /*0282*/ 	.byte	0x04
	.zero		1


	//   ....[24]....
        /*0284*/ 	.word	0x00000cc0
        /*0288*/ 	.word	0x000000ff
        /*028c*/ 	.word	0x000000c0
        /*0290*/ 	.short	0x0100
        /*0292*/ 	.byte	0x04
	.zero		1


	//   ....[25]....
        /*0294*/ 	.word	0x00000cd0
        /*0298*/ 	.word	0x000000ff
        /*029c*/ 	.word	0x000000d0
        /*02a0*/ 	.short	0x0100
        /*02a2*/ 	.byte	0x04
	.zero		1


	//   ....[26]....
        /*02a4*/ 	.word	0x00000ce0
        /*02a8*/ 	.word	0x000000ff
        /*02ac*/ 	.word	0x000000c8
        /*02b0*/ 	.short	0x0100
        /*02b2*/ 	.byte	0x04
	.zero		1


	//   ....[27]....
        /*02b4*/ 	.word	0x00000cf0
        /*02b8*/ 	.word	0x000000ff
        /*02bc*/ 	.word	0x000000d8
        /*02c0*/ 	.short	0x0100
        /*02c2*/ 	.byte	0x04
	.zero		1


	//   ....[28]....
        /*02c4*/ 	.word	0x00000df0
        /*02c8*/ 	.word	0x000000ff
        /*02cc*/ 	.word	0x000000e0
        /*02d0*/ 	.short	0x0100
        /*02d2*/ 	.byte	0x06
	.zero		1


	//   ....[29]....
        /*02d4*/ 	.word	0x000019a0
        /*02d8*/ 	.word	0x00000003
        /*02dc*/ 	.word	0x000000d0
        /*02e0*/ 	.short	0x010a
        /*02e2*/ 	.byte	0xff
	.zero		1


	//   ....[30]....
        /*02e4*/ 	.word	0x000019d0
        /*02e8*/ 	.word	0x00000003
        /*02ec*/ 	.word	0x000000c0
        /*02f0*/ 	.short	0x0101
        /*02f2*/ 	.byte	0xff
	.zero		1


	//   ....[31]....
        /*02f4*/ 	.word	0x00001a90
        /*02f8*/ 	.word	0x000000ff
        /*02fc*/ 	.word	0x00000018
        /*0300*/ 	.short	0x010a
        /*0302*/ 	.byte	0x04
	.zero		1


	//   ....[32]....
        /*0304*/ 	.word	0x00001b60
        /*0308*/ 	.word	0x000000ff
        /*030c*/ 	.word	0x00000018
        /*0310*/ 	.short	0x010a
        /*0312*/ 	.byte	0x21
	.zero		1


	//   ....[33]....
        /*0314*/ 	.word	0x00001d10
        /*0318*/ 	.word	0x000000ff
        /*031c*/ 	.word	0x00000018
        /*0320*/ 	.short	0x010a
        /*0322*/ 	.byte	0x05
	.zero		1


	//   ....[34]....
        /*0324*/ 	.word	0x00001e20
        /*0328*/ 	.word	0x000000ff
        /*032c*/ 	.word	0x00000058
        /*0330*/ 	.short	0x0101
        /*0332*/ 	.byte	0x06
	.zero		1


	//   ....[35]....
        /*0334*/ 	.word	0x00001e40
        /*0338*/ 	.word	0x000000ff
        /*033c*/ 	.word	0x00000018
        /*0340*/ 	.short	0x010a
        /*0342*/ 	.byte	0x04
	.zero		1


	//   ....[36]....
        /*0344*/ 	.word	0x00001ec0
        /*0348*/ 	.word	0x000000ff
        /*034c*/ 	.word	0x00000018
        /*0350*/ 	.short	0x010a
        /*0352*/ 	.byte	0x11
	.zero		1


	//   ....[37]....
        /*0354*/ 	.word	0x00002050
        /*0358*/ 	.word	0x000000ff
        /*035c*/ 	.word	0x00000018
        /*0360*/ 	.short	0x010a
        /*0362*/ 	.byte	0x05
	.zero		1


	//   ....[38]....
        /*0364*/ 	.word	0x000021b0
        /*0368*/ 	.word	0x00000003
        /*036c*/ 	.word	0x00000060
        /*0370*/ 	.short	0x010a
        /*0372*/ 	.byte	0xff
	.zero		1


	//   ....[39]....
        /*0374*/ 	.word	0x00002300
        /*0378*/ 	.word	0x00000000
        /*037c*/ 	.word	0x00000000
        /*0380*/ 	.short	0x0101
        /*0382*/ 	.byte	0xff
	.zero		1


	//   ....[40]....
        /*0384*/ 	.word	0x000028b0
        /*0388*/ 	.word	0x000000ff
        /*038c*/ 	.word	0x00000000
        /*0390*/ 	.short	0x010a
        /*0392*/ 	.byte	0x04
	.zero		1


	//   ....[41]....
        /*0394*/ 	.word	0x00002940
        /*0398*/ 	.word	0x000000ff
        /*039c*/ 	.word	0x00000000
        /*03a0*/ 	.short	0x010a
        /*03a2*/ 	.byte	0x05
	.zero		1


	//   ....[42]....
        /*03a4*/ 	.word	0x000029e0
        /*03a8*/ 	.word	0x00000000
        /*03ac*/ 	.word	0x00000000
        /*03b0*/ 	.short	0x010a
        /*03b2*/ 	.byte	0xff
	.zero		1


	//   ....[43]....
        /*03b4*/ 	.word	0x00002b00
        /*03b8*/ 	.word	0x00000002
        /*03bc*/ 	.word	0x000000c0
        /*03c0*/ 	.short	0x010a
        /*03c2*/ 	.byte	0xff
	.zero		1


	//   ....[44]....
        /*03c4*/ 	.word	0x00002b60
        /*03c8*/ 	.word	0x00000004
        /*03cc*/ 	.word	0x00000000
        /*03d0*/ 	.short	0x0101
        /*03d2*/ 	.byte	0xff
	.zero		1


	//   ....[45]....
        /*03d4*/ 	.word	0x00002b80
        /*03d8*/ 	.word	0x000000ff
        /*03dc*/ 	.word	0x00000070
        /*03e0*/ 	.short	0x010a
        /*03e2*/ 	.byte	0x04
	.zero		1


	//   ....[46]....
        /*03e4*/ 	.word	0x00002ca0
        /*03e8*/ 	.word	0x00000002
        /*03ec*/ 	.word	0x00000060
        /*03f0*/ 	.short	0x010a
        /*03f2*/ 	.byte	0xff
	.zero		1


	//   ....[47]....
        /*03f4*/ 	.word	0x00002db0
        /*03f8*/ 	.word	0x00000002
        /*03fc*/ 	.word	0x00000000
        /*0400*/ 	.short	0x0101
        /*0402*/ 	.byte	0xff
	.zero		1


	//   ....[48]....
        /*0404*/ 	.word	0x00002e40
        /*0408*/ 	.word	0x000000ff
        /*040c*/ 	.word	0x00000070
        /*0410*/ 	.short	0x0106
        /*0412*/ 	.byte	0x04
	.zero		1


	//   ....[49]....
        /*0414*/ 	.word	0x00002e60
        /*0418*/ 	.word	0x000000ff
        /*041c*/ 	.word	0x00000070
        /*0420*/ 	.short	0x010a
        /*0422*/ 	.byte	0x04
	.zero		1


	//   ....[50]....
        /*0424*/ 	.word	0x00002ef0
        /*0428*/ 	.word	0x000000ff
        /*042c*/ 	.word	0x00000070
        /*0430*/ 	.short	0x0106
        /*0432*/ 	.byte	0x07
	.zero		1


	//   ....[51]....
        /*0434*/ 	.word	0x00002f30
        /*0438*/ 	.word	0x00000000
        /*043c*/ 	.word	0x00000070
        /*0440*/ 	.short	0x010a
        /*0442*/ 	.byte	0xff
	.zero		1


	//   ....[52]....
        /*0444*/ 	.word	0x00003170
        /*0448*/ 	.word	0x000000ff
        /*044c*/ 	.word	0x00000008
        /*0450*/ 	.short	0x010a
        /*0452*/ 	.byte	0x05
	.zero		1


	//   ....[53]....
        /*0454*/ 	.word	0x00003190
        /*0458*/ 	.word	0x000000ff
        /*045c*/ 	.word	0x00000008
        /*0460*/ 	.short	0x010a
        /*0462*/ 	.byte	0x05
	.zero		1


	//   ....[54]....
        /*0464*/ 	.word	0x00003320
        /*0468*/ 	.word	0x000000ff
        /*046c*/ 	.word	0x00000008
        /*0470*/ 	.short	0x010a
        /*0472*/ 	.byte	0x05
	.zero		1


	//   ....[55]....
        /*0474*/ 	.word	0x00003340
        /*0478*/ 	.word	0x000000ff
        /*047c*/ 	.word	0x00000008
        /*0480*/ 	.short	0x010a
        /*0482*/ 	.byte	0x05
	.zero		1


	//   ....[56]....
        /*0484*/ 	.word	0x00003400
        /*0488*/ 	.word	0x000000ff
        /*048c*/ 	.word	0x00000000
        /*0490*/ 	.short	0x0101
        /*0492*/ 	.byte	0x04
	.zero		1


	//   ....[57]....
        /*0494*/ 	.word	0x000036e0
        /*0498*/ 	.word	0x00000000
        /*049c*/ 	.word	0x00000060
        /*04a0*/ 	.short	0x010a
        /*04a2*/ 	.byte	0xff
	.zero		1


	//   ....[58]....
        /*04a4*/ 	.word	0x000037a0
        /*04a8*/ 	.word	0x00000000
        /*04ac*/ 	.word	0x00000000
        /*04b0*/ 	.short	0x0101
        /*04b2*/ 	.byte	0xff
	.zero		1


	//   ....[59]....
        /*04b4*/ 	.word	0x00003850
        /*04b8*/ 	.word	0x000000ff
        /*04bc*/ 	.word	0x00000000
        /*04c0*/ 	.short	0x010a
        /*04c2*/ 	.byte	0x04
	.zero		1


	//   ....[60]....
        /*04c4*/ 	.word	0x00003860
        /*04c8*/ 	.word	0x000000ff
        /*04cc*/ 	.word	0x000000a0
        /*04d0*/ 	.short	0x010a
        /*04d2*/ 	.byte	0x13
	.zero		1


	//   ....[61]....
        /*04d4*/ 	.word	0x00003920
        /*04d8*/ 	.word	0x000000ff
        /*04dc*/ 	.word	0x00000000
        /*04e0*/ 	.short	0x010a
        /*04e2*/ 	.byte	0x06
	.zero		1


	//   ....[62]....
        /*04e4*/ 	.word	0x00003a40
        /*04e8*/ 	.word	0x000000ff
        /*04ec*/ 	.word	0x00000000
        /*04f0*/ 	.short	0x010a
        /*04f2*/ 	.byte	0x04
	.zero		1


	//   ....[63]....
        /*04f4*/ 	.word	0x00003c60
        /*04f8*/ 	.word	0x000000ff
        /*04fc*/ 	.word	0x00000000
        /*0500*/ 	.short	0x010a
        /*0502*/ 	.byte	0x04
	.zero		1


	//   ....[64]....
        /*0504*/ 	.word	0x00003cf0
        /*0508*/ 	.word	0x000000ff
        /*050c*/ 	.word	0x00000000
        /*0510*/ 	.short	0x010a
        /*0512*/ 	.byte	0x05
	.zero		1


	//   ....[65]....
        /*0514*/ 	.word	0x00003d80
        /*0518*/ 	.word	0x000000ff
        /*051c*/ 	.word	0x00000000
        /*0520*/ 	.short	0x010a
        /*0522*/ 	.byte	0x05
	.zero		1


	//   ....[66]....
        /*0524*/ 	.word	0x00003e20
        /*0528*/ 	.word	0x00000000
        /*052c*/ 	.word	0x00000000
        /*0530*/ 	.short	0x010a
        /*0532*/ 	.byte	0xff
	.zero		1


	//   ....[67]....
        /*0534*/ 	.word	0x00003e60
        /*0538*/ 	.word	0x00000000
        /*053c*/ 	.word	0x00000000
        /*0540*/ 	.short	0x010a
        /*0542*/ 	.byte	0xff
	.zero		1


	//   ....[68]....
        /*0544*/ 	.word	0x00003ed0
        /*0548*/ 	.word	0x000000ff
        /*054c*/ 	.word	0x00000000
        /*0550*/ 	.short	0x0101
        /*0552*/ 	.byte	0x04
	.zero		1


	//   ....[69]....
        /*0554*/ 	.word	0x00003f10
        /*0558*/ 	.word	0x000000ff
        /*055c*/ 	.word	0x000000e0
        /*0560*/ 	.short	0x010a
        /*0562*/ 	.byte	0x0d
	.zero		1


	//   ....[70]....
        /*0564*/ 	.word	0x00003f60
        /*0568*/ 	.word	0x000000ff
        /*056c*/ 	.word	0x00000000
        /*0570*/ 	.short	0x0101
        /*0572*/ 	.byte	0x04
	.zero		1


	//   ....[71]....
        /*0574*/ 	.word	0x000043e0
        /*0578*/ 	.word	0x0000000c
        /*057c*/ 	.word	0x00000060
        /*0580*/ 	.short	0x010a
        /*0582*/ 	.byte	0xff
	.zero		1


	//   ....[72]....
        /*0584*/ 	.word	0x00004550
        /*0588*/ 	.word	0x00000000
        /*058c*/ 	.word	0x00000000
        /*0590*/ 	.short	0x0101
        /*0592*/ 	.byte	0xff
	.zero		1


	//   ....[73]....
        /*0594*/ 	.word	0x000049e0
        /*0598*/ 	.word	0x000000ff
        /*059c*/ 	.word	0x00000058
        /*05a0*/ 	.short	0x010a
        /*05a2*/ 	.byte	0x15
	.zero		1


	//   ....[74]....
        /*05a4*/ 	.word	0x00004b60
        /*05a8*/ 	.word	0x000000ff
        /*05ac*/ 	.word	0x00000040
        /*05b0*/ 	.short	0x010a
        /*05b2*/ 	.byte	0x15
	.zero		1


	//   ....[75]....
        /*05b4*/ 	.word	0x00004d50
        /*05b8*/ 	.word	0x000000ff
        /*05bc*/ 	.word	0x00000030
        /*05c0*/ 	.short	0x010b
        /*05c2*/ 	.byte	0x15
	.zero		1


	//   ....[76]....
        /*05c4*/ 	.word	0x00004d60
        /*05c8*/ 	.word	0x000000ff
        /*05cc*/ 	.word	0x00000000
        /*05d0*/ 	.short	0x0101
        /*05d2*/ 	.byte	0x06
	.zero		1


	//   ....[77]....
        /*05d4*/ 	.word	0x00004d70
        /*05d8*/ 	.word	0x000000ff
        /*05dc*/ 	.word	0x00000048
        /*05e0*/ 	.short	0x010a
        /*05e2*/ 	.byte	0x15
	.zero		1


	//   ....[78]....
        /*05e4*/ 	.word	0x00004fb0
        /*05e8*/ 	.word	0x000000ff
        /*05ec*/ 	.word	0x00000038
        /*05f0*/ 	.short	0x010b
        /*05f2*/ 	.byte	0x15
	.zero		1


	//   ....[79]....
        /*05f4*/ 	.word	0x00004fc0
        /*05f8*/ 	.word	0x000000ff
        /*05fc*/ 	.word	0x00000000
        /*0600*/ 	.short	0x0101
        /*0602*/ 	.byte	0x25
	.zero		1


	//   ....[80]....
        /*0604*/ 	.word	0x00005000
        /*0608*/ 	.word	0x000000ff
        /*060c*/ 	.word	0x00000040
        /*0610*/ 	.short	0x010a
        /*0612*/ 	.byte	0x15
	.zero		1


	//   ....[81]....
        /*0614*/ 	.word	0x00005040
        /*0618*/ 	.word	0x00000000
        /*061c*/ 	.word	0x00000048
        /*0620*/ 	.short	0x010a
        /*0622*/ 	.byte	0xff
	.zero		1


	//   ....[82]....
        /*0624*/ 	.word	0x00005340
        /*0628*/ 	.word	0x00000003
        /*062c*/ 	.word	0x00000060
        /*0630*/ 	.short	0x010a
        /*0632*/ 	.byte	0xff
	.zero		1


	//   ....[83]....
        /*0634*/ 	.word	0x000054c0
        /*0638*/ 	.word	0x00000000
        /*063c*/ 	.word	0x00000000
        /*0640*/ 	.short	0x0101
        /*0642*/ 	.byte	0xff
	.zero		1


	//   ....[84]....
        /*0644*/ 	.word	0x00005fd0
        /*0648*/ 	.word	0x00000003
        /*064c*/ 	.word	0x00000030
        /*0650*/ 	.short	0x010a
        /*0652*/ 	.byte	0xff
	.zero		1


	//   ....[85]....
        /*0654*/ 	.word	0x00006010
        /*0658*/ 	.word	0x0000005a
        /*065c*/ 	.word	0x00000080
        /*0660*/ 	.short	0x010a
        /*0662*/ 	.byte	0xff
	.zero		1


	//   ....[86]....
        /*0664*/ 	.word	0x00006140
        /*0668*/ 	.word	0x00000003
        /*066c*/ 	.word	0x00000030
        /*0670*/ 	.short	0x010a
        /*0672*/ 	.byte	0xff
	.zero		1


	//   ....[87]....
        /*0674*/ 	.word	0x00006280
        /*0678*/ 	.word	0x00000000
        /*067c*/ 	.word	0x00000000
        /*0680*/ 	.short	0x0101
        /*0682*/ 	.byte	0xff
	.zero		1


	//   ....[88]....
        /*0684*/ 	.word	0x000062e0
        /*0688*/ 	.word	0x0000005a
        /*068c*/ 	.word	0x00000080
        /*0690*/ 	.short	0x010a
        /*0692*/ 	.byte	0xff
	.zero		1


	//   ....[89]....
        /*0694*/ 	.word	0x00006e90
        /*0698*/ 	.word	0x0000006d
        /*069c*/ 	.word	0x00000030
        /*06a0*/ 	.short	0x010a
        /*06a2*/ 	.byte	0xff
	.zero		1


	//   ....[90]....
        /*06a4*/ 	.word	0x00006f50
        /*06a8*/ 	.word	0x0000006d
        /*06ac*/ 	.word	0x00000030
        /*06b0*/ 	.short	0x010a
        /*06b2*/ 	.byte	0xff
	.zero		1


	//   ....[91]....
        /*06b4*/ 	.word	0x00007090
        /*06b8*/ 	.word	0x00000002
        /*06bc*/ 	.word	0x00000000
        /*06c0*/ 	.short	0x0101
        /*06c2*/ 	.byte	0xff
	.zero		1


	//   ....[92]....
        /*06c4*/ 	.word	0x00007370
        /*06c8*/ 	.word	0x0000005a
        /*06cc*/ 	.word	0x00000000
        /*06d0*/ 	.short	0x0101
        /*06d2*/ 	.byte	0xff
	.zero		1


	//   ....[93]....
        /*06d4*/ 	.word	0x00007d40
        /*06d8*/ 	.word	0x00000003
        /*06dc*/ 	.word	0x000000d0
        /*06e0*/ 	.short	0x010a
        /*06e2*/ 	.byte	0xff
	.zero		1


	//   ....[94]....
        /*06e4*/ 	.word	0x00007da0
        /*06e8*/ 	.word	0x00000000
        /*06ec*/ 	.word	0x00000018
        /*06f0*/ 	.short	0x010a
        /*06f2*/ 	.byte	0xff
	.zero		1


	//   ....[95]....
        /*06f4*/ 	.word	0x00007e00
        /*06f8*/ 	.word	0x00000000
        /*06fc*/ 	.word	0x00000018
        /*0700*/ 	.short	0x010a
        /*0702*/ 	.byte	0xff
	.zero		1


	//   ....[96]....
        /*0704*/ 	.word	0x00007e50
        /*0708*/ 	.word	0x00000003
        /*070c*/ 	.word	0x00000060
        /*0710*/ 	.short	0x010a
        /*0712*/ 	.byte	0xff
	.zero		1


	//   ....[97]....
        /*0714*/ 	.word	0x00007eb0
        /*0718*/ 	.word	0x00000000
        /*071c*/ 	.word	0x00000000
        /*0720*/ 	.short	0x010a
        /*0722*/ 	.byte	0xff
	.zero		1


	//   ....[98]....
        /*0724*/ 	.word	0x00007f10
        /*0728*/ 	.word	0x00000000
        /*072c*/ 	.word	0x00000000
        /*0730*/ 	.short	0x010a
        /*0732*/ 	.byte	0xff
	.zero		1


	//   ....[99]....
        /*0734*/ 	.word	0x00007f60
        /*0738*/ 	.word	0x00000002
        /*073c*/ 	.word	0x000000c0
        /*0740*/ 	.short	0x010a
        /*0742*/ 	.byte	0xff
	.zero		1


	//   ....[100]....
        /*0744*/ 	.word	0x00007fc0
        /*0748*/ 	.word	0x00000002
        /*074c*/ 	.word	0x00000070
        /*0750*/ 	.short	0x010a
        /*0752*/ 	.byte	0xff
	.zero		1


	//   ....[101]....
        /*0754*/ 	.word	0x00008010
        /*0758*/ 	.word	0x00000002
        /*075c*/ 	.word	0x00000060
        /*0760*/ 	.short	0x010a
        /*0762*/ 	.byte	0xff
	.zero		1


	//   ....[102]....
        /*0764*/ 	.word	0x00008070
        /*0768*/ 	.word	0x00000000
        /*076c*/ 	.word	0x00000070
        /*0770*/ 	.short	0x010a
        /*0772*/ 	.byte	0xff
	.zero		1


	//   ....[103]....
        /*0774*/ 	.word	0x000080d0
        /*0778*/ 	.word	0x00000000
        /*077c*/ 	.word	0x00000008
        /*0780*/ 	.short	0x010a
        /*0782*/ 	.byte	0xff
	.zero		1


	//   ....[104]....
        /*0784*/ 	.word	0x000081b0
        /*0788*/ 	.word	0x00000000
        /*078c*/ 	.word	0x00000008
        /*0790*/ 	.short	0x010a
        /*0792*/ 	.byte	0xff
	.zero		1


	//   ....[105]....
        /*0794*/ 	.word	0x00008200
        /*0798*/ 	.word	0x00000000
        /*079c*/ 	.word	0x00000060
        /*07a0*/ 	.short	0x010a
        /*07a2*/ 	.byte	0xff
	.zero		1


	//   ....[106]....
        /*07a4*/ 	.word	0x00008260
        /*07a8*/ 	.word	0x00000000
        /*07ac*/ 	.word	0x000000a0
        /*07b0*/ 	.short	0x010a
        /*07b2*/ 	.byte	0xff
	.zero		1


	//   ....[107]....
        /*07b4*/ 	.word	0x000082c0
        /*07b8*/ 	.word	0x00000000
        /*07bc*/ 	.word	0x00000000
        /*07c0*/ 	.short	0x010a
        /*07c2*/ 	.byte	0xff
	.zero		1


	//   ....[108]....
        /*07c4*/ 	.word	0x00008320
        /*07c8*/ 	.word	0x00000000
        /*07cc*/ 	.word	0x00000000
        /*07d0*/ 	.short	0x010a
        /*07d2*/ 	.byte	0xff
	.zero		1


	//   ....[109]....
        /*07d4*/ 	.word	0x00008380
        /*07d8*/ 	.word	0x00000000
        /*07dc*/ 	.word	0x00000000
        /*07e0*/ 	.short	0x010a
        /*07e2*/ 	.byte	0xff
	.zero		1


	//   ....[110]....
        /*07e4*/ 	.word	0x000083e0
        /*07e8*/ 	.word	0x00000000
        /*07ec*/ 	.word	0x00000000
        /*07f0*/ 	.short	0x010a
        /*07f2*/ 	.byte	0xff
	.zero		1


	//   ....[111]....
        /*07f4*/ 	.word	0x00008440
        /*07f8*/ 	.word	0x00000000
        /*07fc*/ 	.word	0x000000e0
        /*0800*/ 	.short	0x010a
        /*0802*/ 	.byte	0xff
	.zero		1


	//   ....[112]....
        /*0804*/ 	.word	0x00008490
        /*0808*/ 	.word	0x0000000c
        /*080c*/ 	.word	0x00000060
        /*0810*/ 	.short	0x010a
        /*0812*/ 	.byte	0xff
	.zero		1


	//   ....[113]....
        /*0814*/ 	.word	0x000084f0
        /*0818*/ 	.word	0x00000000
        /*081c*/ 	.word	0x00000058
        /*0820*/ 	.short	0x010a
        /*0822*/ 	.byte	0xff
	.zero		1


	//   ....[114]....
        /*0824*/ 	.word	0x00008550
        /*0828*/ 	.word	0x00000000
        /*082c*/ 	.word	0x00000040
        /*0830*/ 	.short	0x010a
        /*0832*/ 	.byte	0xff
	.zero		1


	//   ....[115]....
        /*0834*/ 	.word	0x000085b0
        /*0838*/ 	.word	0x00000000
        /*083c*/ 	.word	0x00000048
        /*0840*/ 	.short	0x010a
        /*0842*/ 	.byte	0xff
	.zero		1


	//   ....[116]....
        /*0844*/ 	.word	0x00008610
        /*0848*/ 	.word	0x00000000
        /*084c*/ 	.word	0x00000040
        /*0850*/ 	.short	0x010a
        /*0852*/ 	.byte	0xff
	.zero		1


	//   ....[117]....
        /*0854*/ 	.word	0x00008660
        /*0858*/ 	.word	0x00000003
        /*085c*/ 	.word	0x00000060
        /*0860*/ 	.short	0x010a
        /*0862*/ 	.byte	0xff
	.zero		1


	//   ....[118]....
        /*0864*/ 	.word	0x000086b0
        /*0868*/ 	.word	0x00000003
        /*086c*/ 	.word	0x00000030
        /*0870*/ 	.short	0x010a
        /*0872*/ 	.byte	0xff
	.zero		1


	//   ....[119]....
        /*0874*/ 	.word	0x00008700
        /*0878*/ 	.word	0x0000005a
        /*087c*/ 	.word	0x00000080
        /*0880*/ 	.short	0x010a
        /*0882*/ 	.byte	0xff
	.zero		1


	//   ....[120]....
        /*0884*/ 	.word	0x00008750
        /*0888*/ 	.word	0x0000006d
        /*088c*/ 	.word	0x00000030
        /*0890*/ 	.short	0x010a
        /*0892*/ 	.byte	0xff
	.zero		1


	//----- nvinfo : EIATTR_NUM_MBARRIERS
	.align		4
.L_47:
        /*0894*/ 	.byte	0x03, 0x38
        /*0896*/ 	.short	0x001d


	//----- nvinfo : EIATTR_EXIT_INSTR_OFFSETS
	.align		4
        /*0898*/ 	.byte	0x04, 0x1c
        /*089a*/ 	.short	(.L_49 - .L_48)


	//   ....[0]....
.L_48:
        /*089c*/ 	.word	0x00002a10


	//   ....[1]....
        /*08a0*/ 	.word	0x00002f00


	//   ....[2]....
        /*08a4*/ 	.word	0x00002f60


	//   ....[3]....
        /*08a8*/ 	.word	0x00004190


	//   ....[4]....
        /*08ac*/ 	.word	0x00005070


	//   ....[5]....
        /*08b0*/ 	.word	0x000050b0


	//   ....[6]....
        /*08b4*/ 	.word	0x00007d30


	//----- nvinfo : EIATTR_MAX_THREADS
	.align		4
.L_49:
        /*08b8*/ 	.byte	0x04, 0x05
        /*08ba*/ 	.short	(.L_51 - .L_50)
.L_50:
        /*08bc*/ 	.word	0x00000100
        /*08c0*/ 	.word	0x00000001
        /*08c4*/ 	.word	0x00000001


	//----- nvinfo : EIATTR_CRS_STACK_SIZE
	.align		4
.L_51:
        /*08c8*/ 	.byte	0x04, 0x1e
        /*08ca*/ 	.short	(.L_53 - .L_52)
.L_52:
        /*08cc*/ 	.word	0x00000000


	//----- nvinfo : EIATTR_CBANK_PARAM_SIZE
	.align		4
.L_53:
        /*08d0*/ 	.byte	0x03, 0x19
        /*08d2*/ 	.short	0x0800


	//----- nvinfo : EIATTR_PARAM_CBANK
	.align		4
        /*08d4*/ 	.byte	0x04, 0x0a
        /*08d6*/ 	.short	(.L_55 - .L_54)
	.align		4
.L_54:
        /*08d8*/ 	.word	index@(.nv.constant0._ZN7cutlass13device_kernelINS_4gemm6kernel13GemmUniversalIN4cute5tupleIJiiiiEEENS1_10collective13CollectiveMmaINS1_35MainloopSm100TmaUmmaWarpSpecializedILi3ELi2ELi4ENS5_IJNS4_1CILi2EEESB_NSA_ILi1EEEEEEEENS5_IJNSA_ILi128EEESF_NSA_ILi32EEEEEENS_12float_e5m2_tENS5_IJlSC_lEEESI_SJ_NS4_8TiledMMAINS4_8MMA_AtomIJNS4_10MMA_TraitsINS4_25SM100_MMA_F8F6F4_2x1SM_SSEJSI_SI_fSF_SF_NS4_17integral_constantINS4_4UMMA5MajorELSQ_0EEESR_NSO_INSP_7ScaleInELSS_0EEEST_EEEEEENS4_6LayoutINS5_IJSC_SC_SC_EEENS5_IJNSA_ILi0EEESY_SY_EEEEENS5_IJNS4_10UnderscoreES11_S11_EEEEENS4_28SM100_TMA_2SM_LOAD_MULTICASTENS4_14ComposedLayoutINS4_7SwizzleILi1ELi4ELi3EEENS4_18smem_ptr_flag_bitsILi8EEENSW_INS5_IJNSA_ILi8EEESG_EEENS5_IJSG_SC_EEEEEEEvNS4_8identityENS4_18SM100_TMA_2SM_LOADES1E_vS1F_EENS_8epilogue10collective18CollectiveEpilogueINS1I_23Sm100TmaWarpSpecializedILi2ELi2ELi32ELb0ELb0EEEJNS5_IJNSA_ILi64EEESF_SG_EEENS5_IJNSW_IS1N_SC_EENSW_INS5_IJSG_SB_EEENS5_IJSC_S1N_EEEEEEEESI_SJ_SI_SJ_NS1I_6fusion15FusionCallbacksIS1M_NS1U_17LinearCombinationISI_fSI_fLNS_15FloatRoundStyleE2EEES1O_S1T_JEEENS4_5SM1004TMEM4LOAD26SM100_TMEM_LOAD_32dp32b32xENS4_13SM90_TMA_LOADES1E_NS4_39AutoVectorizingCopyWithAssumedAlignmentILi128EEENS4_14SM90_TMA_STOREES1E_S26_S26_EEEvvEEEEvNT_6ParamsE)
        /*08dc*/ 	.short	0x0380
        /*08de*/ 	.short	0x0800


	//----- nvinfo : EIATTR_SW_WAR
	.align		4
.L_55:
        /*08e0*/ 	.byte	0x04, 0x36
        /*08e2*/ 	.short	(.L_57 - .L_56)
.L_56:
        /*08e4*/ 	.word	0x00000008
.L_57:


//--------------------- .nv.callgraph             --------------------------
	.section	.nv.callgraph,"",@"SHT_CUDA_CALLGRAPH"
	.align	4
	.sectionentsize	8
	.align		4
        /*0000*/ 	.word	0x00000000
	.align		4
        /*0004*/ 	.word	0xffffffff
	.align		4
        /*0008*/ 	.word	index@(_ZN7cutlass13device_kernelINS_4gemm6kernel13GemmUniversalIN4cute5tupleIJiiiiEEENS1_10collective13CollectiveMmaINS1_35MainloopSm100TmaUmmaWarpSpecializedILi3ELi2ELi4ENS5_IJNS4_1CILi2EEESB_NSA_ILi1EEEEEEEENS5_IJNSA_ILi128EEESF_NSA_ILi32EEEEEENS_12float_e5m2_tENS5_IJlSC_lEEESI_SJ_NS4_8TiledMMAINS4_8MMA_AtomIJNS4_10MMA_TraitsINS4_25SM100_MMA_F8F6F4_2x1SM_SSEJSI_SI_fSF_SF_NS4_17integral_constantINS4_4UMMA5MajorELSQ_0EEESR_NSO_INSP_7ScaleInELSS_0EEEST_EEEEEENS4_6LayoutINS5_IJSC_SC_SC_EEENS5_IJNSA_ILi0EEESY_SY_EEEEENS5_IJNS4_10UnderscoreES11_S11_EEEEENS4_28SM100_TMA_2SM_LOAD_MULTICASTENS4_14ComposedLayoutINS4_7SwizzleILi1ELi4ELi3EEENS4_18smem_ptr_flag_bitsILi8EEENSW_INS5_IJNSA_ILi8EEESG_EEENS5_IJSG_SC_EEEEEEEvNS4_8identityENS4_18SM100_TMA_2SM_LOADES1E_vS1F_EENS_8epilogue10collective18CollectiveEpilogueINS1I_23Sm100TmaWarpSpecializedILi2ELi2ELi32ELb0ELb0EEEJNS5_IJNSA_ILi64EEESF_SG_EEENS5_IJNSW_IS1N_SC_EENSW_INS5_IJSG_SB_EEENS5_IJSC_S1N_EEEEEEEESI_SJ_SI_SJ_NS1I_6fusion15FusionCallbacksIS1M_NS1U_17LinearCombinationISI_fSI_fLNS_15FloatRoundStyleE2EEES1O_S1T_JEEENS4_5SM1004TMEM4LOAD26SM100_TMEM_LOAD_32dp32b32xENS4_13SM90_TMA_LOADES1E_NS4_39AutoVectorizingCopyWithAssumedAlignmentILi128EEENS4_14SM90_TMA_STOREES1E_S26_S26_EEEvvEEEEvNT_6ParamsE)
	.align		4
        /*000c*/ 	.word	index@(__assertfail)
	.align		4
        /*0010*/ 	.word	0x00000000
	.align		4
        /*0014*/ 	.word	0xfffffffe
	.align		4
        /*0018*/ 	.word	0x00000000
	.align		4
        /*001c*/ 	.word	0xfffffffd
	.align		4
        /*0020*/ 	.word	0x00000000
	.align		4
        /*0024*/ 	.word	0xfffffffc


//--------------------- .nv.constant4             --------------------------
	.section	.nv.constant4,"a",@progbits
	.align	8
	.align		8
.nv.constant4:
        /*0000*/ 	.dword	__assertfail
	.align		8
        /*0008*/ 	.dword	__unnamed_1
	.align		8
        /*0010*/ 	.dword	__unnamed_2
	.align		8
        /*0018*/ 	.dword	_ZN39_INTERNAL_4a0e0830_4_k_cu_c9bc252c_97984cuda3std3__45__cpo5beginE
	.align		8
        /*0020*/ 	.dword	_ZN39_INTERNAL_4a0e0830_4_k_cu_c9bc252c_97984cuda3std3__45__cpo3endE
	.align		8
        /*0028*/ 	.dword	_ZN39_INTERNAL_4a0e0830_4_k_cu_c9bc252c_97984cuda3std3__45__cpo6cbeginE
	.align		8
        /*0030*/ 	.dword	_ZN39_INTERNAL_4a0e0830_4_k_cu_c9bc252c_97984cuda3std3__45__cpo4cendE
	.align		8
        /*0038*/ 	.dword	_ZN39_INTERNAL_4a0e0830_4_k_cu_c9bc252c_97984cuda3std3__441_GLOBAL__N__4a0e0830_4_k_cu_c9bc252c_97986ignoreE
	.align		8
        /*0040*/ 	.dword	_ZN39_INTERNAL_4a0e0830_4_k_cu_c9bc252c_97984cuda3std3__419piecewise_constructE
	.align		8
        /*0048*/ 	.dword	_ZN39_INTERNAL_4a0e0830_4_k_cu_c9bc252c_97984cuda3std3__48in_placeE
	.align		8
        /*0050*/ 	.dword	_ZN39_INTERNAL_4a0e0830_4_k_cu_c9bc252c_97984cuda3std6ranges3__45__cpo4swapE
	.align		8
        /*0058*/ 	.dword	_ZN39_INTERNAL_4a0e0830_4_k_cu_c9bc252c_97984cuda3std6ranges3__45__cpo9iter_moveE
	.align		8
        /*0060*/ 	.dword	_ZN39_INTERNAL_4a0e0830_4_k_cu_c9bc252c_97984cute7productE
	.align		8
        /*0068*/ 	.dword	_ZN39_INTERNAL_4a0e0830_4_k_cu_c9bc252c_97984cute1_E
	.align		8
        /*0070*/ 	.dword	$str$25
	.align		8
        /*0078*/ 	.dword	$str$26
	.align		8
        /*0080*/ 	.dword	$str$27
	.align		8
        /*0088*/ 	.dword	$str$28


//--------------------- .text._ZN7cutlass13device_kernelINS_4gemm6kernel13GemmUniversalIN4cute5tupleIJiiiiEEENS1_10collective13CollectiveMmaINS1_35MainloopSm100TmaUmmaWarpSpecializedILi3ELi2ELi4ENS5_IJNS4_1CILi2EEESB_NSA_ILi1EEEEEEEENS5_IJNSA_ILi128EEESF_NSA_ILi32EEEEEENS_12float_e5m2_tENS5_IJlSC_lEEESI_SJ_NS4_8TiledMMAINS4_8MMA_AtomIJNS4_10MMA_TraitsINS4_25SM100_MMA_F8F6F4_2x1SM_SSEJSI_SI_fSF_SF_NS4_17integral_constantINS4_4UMMA5MajorELSQ_0EEESR_NSO_INSP_7ScaleInELSS_0EEEST_EEEEEENS4_6LayoutINS5_IJSC_SC_SC_EEENS5_IJNSA_ILi0EEESY_SY_EEEEENS5_IJNS4_10UnderscoreES11_S11_EEEEENS4_28SM100_TMA_2SM_LOAD_MULTICASTENS4_14ComposedLayoutINS4_7SwizzleILi1ELi4ELi3EEENS4_18smem_ptr_flag_bitsILi8EEENSW_INS5_IJNSA_ILi8EEESG_EEENS5_IJSG_SC_EEEEEEEvNS4_8identityENS4_18SM100_TMA_2SM_LOADES1E_vS1F_EENS_8epilogue10collective18CollectiveEpilogueINS1I_23Sm100TmaWarpSpecializedILi2ELi2ELi32ELb0ELb0EEEJNS5_IJNSA_ILi64EEESF_SG_EEENS5_IJNSW_IS1N_SC_EENSW_INS5_IJSG_SB_EEENS5_IJSC_S1N_EEEEEEEESI_SJ_SI_SJ_NS1I_6fusion15FusionCallbacksIS1M_NS1U_17LinearCombinationISI_fSI_fLNS_15FloatRoundStyleE2EEES1O_S1T_JEEENS4_5SM1004TMEM4LOAD26SM100_TMEM_LOAD_32dp32b32xENS4_13SM90_TMA_LOADES1E_NS4_39AutoVectorizingCopyWithAssumedAlignmentILi128EEENS4_14SM90_TMA_STOREES1E_S26_S26_EEEvvEEEEvNT_6ParamsE --------------------------
	.section	.text._ZN7cutlass13device_kernelINS_4gemm6kernel13GemmUniversalIN4cute5tupleIJiiiiEEENS1_10collective13CollectiveMmaINS1_35MainloopSm100TmaUmmaWarpSpecializedILi3ELi2ELi4ENS5_IJNS4_1CILi2EEESB_NSA_ILi1EEEEEEEENS5_IJNSA_ILi128EEESF_NSA_ILi32EEEEEENS_12float_e5m2_tENS5_IJlSC_lEEESI_SJ_NS4_8TiledMMAINS4_8MMA_AtomIJNS4_10MMA_TraitsINS4_25SM100_MMA_F8F6F4_2x1SM_SSEJSI_SI_fSF_SF_NS4_17integral_constantINS4_4UMMA5MajorELSQ_0EEESR_NSO_INSP_7ScaleInELSS_0EEEST_EEEEEENS4_6LayoutINS5_IJSC_SC_SC_EEENS5_IJNSA_ILi0EEESY_SY_EEEEENS5_IJNS4_10UnderscoreES11_S11_EEEEENS4_28SM100_TMA_2SM_LOAD_MULTICASTENS4_14ComposedLayoutINS4_7SwizzleILi1ELi4ELi3EEENS4_18smem_ptr_flag_bitsILi8EEENSW_INS5_IJNSA_ILi8EEESG_EEENS5_IJSG_SC_EEEEEEEvNS4_8identityENS4_18SM100_TMA_2SM_LOADES1E_vS1F_EENS_8epilogue10collective18CollectiveEpilogueINS1I_23Sm100TmaWarpSpecializedILi2ELi2ELi32ELb0ELb0EEEJNS5_IJNSA_ILi64EEESF_SG_EEENS5_IJNSW_IS1N_SC_EENSW_INS5_IJSG_SB_EEENS5_IJSC_S1N_EEEEEEEESI_SJ_SI_SJ_NS1I_6fusion15FusionCallbacksIS1M_NS1U_17LinearCombinationISI_fSI_fLNS_15FloatRoundStyleE2EEES1O_S1T_JEEENS4_5SM1004TMEM4LOAD26SM100_TMEM_LOAD_32dp32b32xENS4_13SM90_TMA_LOADES1E_NS4_39AutoVectorizingCopyWithAssumedAlignmentILi128EEENS4_14SM90_TMA_STOREES1E_S26_S26_EEEvvEEEEvNT_6ParamsE,"ax",@progbits
	.align	128
.text._ZN7cutlass13device_kernelINS_4gemm6kernel13GemmUniversalIN4cute5tupleIJiiiiEEENS1_10collective13CollectiveMmaINS1_35MainloopSm100TmaUmmaWarpSpecializedILi3ELi2ELi4ENS5_IJNS4_1CILi2EEESB_NSA_ILi1EEEEEEEENS5_IJNSA_ILi128EEESF_NSA_ILi32EEEEEENS_12float_e5m2_tENS5_IJlSC_lEEESI_SJ_NS4_8TiledMMAINS4_8MMA_AtomIJNS4_10MMA_TraitsINS4_25SM100_MMA_F8F6F4_2x1SM_SSEJSI_SI_fSF_SF_NS4_17integral_constantINS4_4UMMA5MajorELSQ_0EEESR_NSO_INSP_7ScaleInELSS_0EEEST_EEEEEENS4_6LayoutINS5_IJSC_SC_SC_EEENS5_IJNSA_ILi0EEESY_SY_EEEEENS5_IJNS4_10UnderscoreES11_S11_EEEEENS4_28SM100_TMA_2SM_LOAD_MULTICASTENS4_14ComposedLayoutINS4_7SwizzleILi1ELi4ELi3EEENS4_18smem_ptr_flag_bitsILi8EEENSW_INS5_IJNSA_ILi8EEESG_EEENS5_IJSG_SC_EEEEEEEvNS4_8identityENS4_18SM100_TMA_2SM_LOADES1E_vS1F_EENS_8epilogue10collective18CollectiveEpilogueINS1I_23Sm100TmaWarpSpecializedILi2ELi2ELi32ELb0ELb0EEEJNS5_IJNSA_ILi64EEESF_SG_EEENS5_IJNSW_IS1N_SC_EENSW_INS5_IJSG_SB_EEENS5_IJSC_S1N_EEEEEEEESI_SJ_SI_SJ_NS1I_6fusion15FusionCallbacksIS1M_NS1U_17LinearCombinationISI_fSI_fLNS_15FloatRoundStyleE2EEES1O_S1T_JEEENS4_5SM1004TMEM4LOAD26SM100_TMEM_LOAD_32dp32b32xENS4_13SM90_TMA_LOADES1E_NS4_39AutoVectorizingCopyWithAssumedAlignmentILi128EEENS4_14SM90_TMA_STOREES1E_S26_S26_EEEvvEEEEvNT_6ParamsE:
        .type           _ZN7cutlass13device_kernelINS_4gemm6kernel13GemmUniversalIN4cute5tupleIJiiiiEEENS1_10collective13CollectiveMmaINS1_35MainloopSm100TmaUmmaWarpSpecializedILi3ELi2ELi4ENS5_IJNS4_1CILi2EEESB_NSA_ILi1EEEEEEEENS5_IJNSA_ILi128EEESF_NSA_ILi32EEEEEENS_12float_e5m2_tENS5_IJlSC_lEEESI_SJ_NS4_8TiledMMAINS4_8MMA_AtomIJNS4_10MMA_TraitsINS4_25SM100_MMA_F8F6F4_2x1SM_SSEJSI_SI_fSF_SF_NS4_17integral_constantINS4_4UMMA5MajorELSQ_0EEESR_NSO_INSP_7ScaleInELSS_0EEEST_EEEEEENS4_6LayoutINS5_IJSC_SC_SC_EEENS5_IJNSA_ILi0EEESY_SY_EEEEENS5_IJNS4_10UnderscoreES11_S11_EEEEENS4_28SM100_TMA_2SM_LOAD_MULTICASTENS4_14ComposedLayoutINS4_7SwizzleILi1ELi4ELi3EEENS4_18smem_ptr_flag_bitsILi8EEENSW_INS5_IJNSA_ILi8EEESG_EEENS5_IJSG_SC_EEEEEEEvNS4_8identityENS4_18SM100_TMA_2SM_LOADES1E_vS1F_EENS_8epilogue10collective18CollectiveEpilogueINS1I_23Sm100TmaWarpSpecializedILi2ELi2ELi32ELb0ELb0EEEJNS5_IJNSA_ILi64EEESF_SG_EEENS5_IJNSW_IS1N_SC_EENSW_INS5_IJSG_SB_EEENS5_IJSC_S1N_EEEEEEEESI_SJ_SI_SJ_NS1I_6fusion15FusionCallbacksIS1M_NS1U_17LinearCombinationISI_fSI_fLNS_15FloatRoundStyleE2EEES1O_S1T_JEEENS4_5SM1004TMEM4LOAD26SM100_TMEM_LOAD_32dp32b32xENS4_13SM90_TMA_LOADES1E_NS4_39AutoVectorizingCopyWithAssumedAlignmentILi128EEENS4_14SM90_TMA_STOREES1E_S26_S26_EEEvvEEEEvNT_6ParamsE,@function
        .size           _ZN7cutlass13device_kernelINS_4gemm6kernel13GemmUniversalIN4cute5tupleIJiiiiEEENS1_10collective13CollectiveMmaINS1_35MainloopSm100TmaUmmaWarpSpecializedILi3ELi2ELi4ENS5_IJNS4_1CILi2EEESB_NSA_ILi1EEEEEEEENS5_IJNSA_ILi128EEESF_NSA_ILi32EEEEEENS_12float_e5m2_tENS5_IJlSC_lEEESI_SJ_NS4_8TiledMMAINS4_8MMA_AtomIJNS4_10MMA_TraitsINS4_25SM100_MMA_F8F6F4_2x1SM_SSEJSI_SI_fSF_SF_NS4_17integral_constantINS4_4UMMA5MajorELSQ_0EEESR_NSO_INSP_7ScaleInELSS_0EEEST_EEEEEENS4_6LayoutINS5_IJSC_SC_SC_EEENS5_IJNSA_ILi0EEESY_SY_EEEEENS5_IJNS4_10UnderscoreES11_S11_EEEEENS4_28SM100_TMA_2SM_LOAD_MULTICASTENS4_14ComposedLayoutINS4_7SwizzleILi1ELi4ELi3EEENS4_18smem_ptr_flag_bitsILi8EEENSW_INS5_IJNSA_ILi8EEESG_EEENS5_IJSG_SC_EEEEEEEvNS4_8identityENS4_18SM100_TMA_2SM_LOADES1E_vS1F_EENS_8epilogue10collective18CollectiveEpilogueINS1I_23Sm100TmaWarpSpecializedILi2ELi2ELi32ELb0ELb0EEEJNS5_IJNSA_ILi64EEESF_SG_EEENS5_IJNSW_IS1N_SC_EENSW_INS5_IJSG_SB_EEENS5_IJSC_S1N_EEEEEEEESI_SJ_SI_SJ_NS1I_6fusion15FusionCallbacksIS1M_NS1U_17LinearCombinationISI_fSI_fLNS_15FloatRoundStyleE2EEES1O_S1T_JEEENS4_5SM1004TMEM4LOAD26SM100_TMEM_LOAD_32dp32b32xENS4_13SM90_TMA_LOADES1E_NS4_39AutoVectorizingCopyWithAssumedAlignmentILi128EEENS4_14SM90_TMA_STOREES1E_S26_S26_EEEvvEEEEvNT_6ParamsE,(.L_x_160 - _ZN7cutlass13device_kernelINS_4gemm6kernel13GemmUniversalIN4cute5tupleIJiiiiEEENS1_10collective13CollectiveMmaINS1_35MainloopSm100TmaUmmaWarpSpecializedILi3ELi2ELi4ENS5_IJNS4_1CILi2EEESB_NSA_ILi1EEEEEEEENS5_IJNSA_ILi128EEESF_NSA_ILi32EEEEEENS_12float_e5m2_tENS5_IJlSC_lEEESI_SJ_NS4_8TiledMMAINS4_8MMA_AtomIJNS4_10MMA_TraitsINS4_25SM100_MMA_F8F6F4_2x1SM_SSEJSI_SI_fSF_SF_NS4_17integral_constantINS4_4UMMA5MajorELSQ_0EEESR_NSO_INSP_7ScaleInELSS_0EEEST_EEEEEENS4_6LayoutINS5_IJSC_SC_SC_EEENS5_IJNSA_ILi0EEESY_SY_EEEEENS5_IJNS4_10UnderscoreES11_S11_EEEEENS4_28SM100_TMA_2SM_LOAD_MULTICASTENS4_14ComposedLayoutINS4_7SwizzleILi1ELi4ELi3EEENS4_18smem_ptr_flag_bitsILi8EEENSW_INS5_IJNSA_ILi8EEESG_EEENS5_IJSG_SC_EEEEEEEvNS4_8identityENS4_18SM100_TMA_2SM_LOADES1E_vS1F_EENS_8epilogue10collective18CollectiveEpilogueINS1I_23Sm100TmaWarpSpecializedILi2ELi2ELi32ELb0ELb0EEEJNS5_IJNSA_ILi64EEESF_SG_EEENS5_IJNSW_IS1N_SC_EENSW_INS5_IJSG_SB_EEENS5_IJSC_S1N_EEEEEEEESI_SJ_SI_SJ_NS1I_6fusion15FusionCallbacksIS1M_NS1U_17LinearCombinationISI_fSI_fLNS_15FloatRoundStyleE2EEES1O_S1T_JEEENS4_5SM1004TMEM4LOAD26SM100_TMEM_LOAD_32dp32b32xENS4_13SM90_TMA_LOADES1E_NS4_39AutoVectorizingCopyWithAssumedAlignmentILi128EEENS4_14SM90_TMA_STOREES1E_S26_S26_EEEvvEEEEvNT_6ParamsE)
        .other          _ZN7cutlass13device_kernelINS_4gemm6kernel13GemmUniversalIN4cute5tupleIJiiiiEEENS1_10collective13CollectiveMmaINS1_35MainloopSm100TmaUmmaWarpSpecializedILi3ELi2ELi4ENS5_IJNS4_1CILi2EEESB_NSA_ILi1EEEEEEEENS5_IJNSA_ILi128EEESF_NSA_ILi32EEEEEENS_12float_e5m2_tENS5_IJlSC_lEEESI_SJ_NS4_8TiledMMAINS4_8MMA_AtomIJNS4_10MMA_TraitsINS4_25SM100_MMA_F8F6F4_2x1SM_SSEJSI_SI_fSF_SF_NS4_17integral_constantINS4_4UMMA5MajorELSQ_0EEESR_NSO_INSP_7ScaleInELSS_0EEEST_EEEEEENS4_6LayoutINS5_IJSC_SC_SC_EEENS5_IJNSA_ILi0EEESY_SY_EEEEENS5_IJNS4_10UnderscoreES11_S11_EEEEENS4_28SM100_TMA_2SM_LOAD_MULTICASTENS4_14ComposedLayoutINS4_7SwizzleILi1ELi4ELi3EEENS4_18smem_ptr_flag_bitsILi8EEENSW_INS5_IJNSA_ILi8EEESG_EEENS5_IJSG_SC_EEEEEEEvNS4_8identityENS4_18SM100_TMA_2SM_LOADES1E_vS1F_EENS_8epilogue10collective18CollectiveEpilogueINS1I_23Sm100TmaWarpSpecializedILi2ELi2ELi32ELb0ELb0EEEJNS5_IJNSA_ILi64EEESF_SG_EEENS5_IJNSW_IS1N_SC_EENSW_INS5_IJSG_SB_EEENS5_IJSC_S1N_EEEEEEEESI_SJ_SI_SJ_NS1I_6fusion15FusionCallbacksIS1M_NS1U_17LinearCombinationISI_fSI_fLNS_15FloatRoundStyleE2EEES1O_S1T_JEEENS4_5SM1004TMEM4LOAD26SM100_TMEM_LOAD_32dp32b32xENS4_13SM90_TMA_LOADES1E_NS4_39AutoVectorizingCopyWithAssumedAlignmentILi128EEENS4_14SM90_TMA_STOREES1E_S26_S26_EEEvvEEEEvNT_6ParamsE,@"STO_CUDA_ENTRY STV_DEFAULT"
_ZN7cutlass13device_kernelINS_4gemm6kernel13GemmUniversalIN4cute5tupleIJiiiiEEENS1_10collective13CollectiveMmaINS1_35MainloopSm100TmaUmmaWarpSpecializedILi3ELi2ELi4ENS5_IJNS4_1CILi2EEESB_NSA_ILi1EEEEEEEENS5_IJNSA_ILi128EEESF_NSA_ILi32EEEEEENS_12float_e5m2_tENS5_IJlSC_lEEESI_SJ_NS4_8TiledMMAINS4_8MMA_AtomIJNS4_10MMA_TraitsINS4_25SM100_MMA_F8F6F4_2x1SM_SSEJSI_SI_fSF_SF_NS4_17integral_constantINS4_4UMMA5MajorELSQ_0EEESR_NSO_INSP_7ScaleInELSS_0EEEST_EEEEEENS4_6LayoutINS5_IJSC_SC_SC_EEENS5_IJNSA_ILi0EEESY_SY_EEEEENS5_IJNS4_10UnderscoreES11_S11_EEEEENS4_28SM100_TMA_2SM_LOAD_MULTICASTENS4_14ComposedLayoutINS4_7SwizzleILi1ELi4ELi3EEENS4_18smem_ptr_flag_bitsILi8EEENSW_INS5_IJNSA_ILi8EEESG_EEENS5_IJSG_SC_EEEEEEEvNS4_8identityENS4_18SM100_TMA_2SM_LOADES1E_vS1F_EENS_8epilogue10collective18CollectiveEpilogueINS1I_23Sm100TmaWarpSpecializedILi2ELi2ELi32ELb0ELb0EEEJNS5_IJNSA_ILi64EEESF_SG_EEENS5_IJNSW_IS1N_SC_EENSW_INS5_IJSG_SB_EEENS5_IJSC_S1N_EEEEEEEESI_SJ_SI_SJ_NS1I_6fusion15FusionCallbacksIS1M_NS1U_17LinearCombinationISI_fSI_fLNS_15FloatRoundStyleE2EEES1O_S1T_JEEENS4_5SM1004TMEM4LOAD26SM100_TMEM_LOAD_32dp32b32xENS4_13SM90_TMA_LOADES1E_NS4_39AutoVectorizingCopyWithAssumedAlignmentILi128EEENS4_14SM90_TMA_STOREES1E_S26_S26_EEEvvEEEEvNT_6ParamsE:
[----:B------:R-:W1:Y:S01]  /*0000*/  LDC R1, c[0x0][0x37c] ;  /* 0x0000df00ff017b82 */ /* 0x000e620000000800 */
[----:B------:R-:W2:Y:S01]  /*0010*/  S2R R97, SR_TID.X ;  /* 0x0000000000617919 */ /* 0x000ea20000002100 */
[----:B------:R-:W3:Y:S06]  /*0020*/  LDCU.64 UR8, c[0x0][0x890] ;  /* 0x00011200ff0877ac */ /* 0x000eec0008000a00 */
[----:B------:R-:W4:Y:S01]  /*0030*/  S2UR UR46, SR_CgaCtaId ;  /* 0x00000000002e79c3 */ /* 0x000f220000008800 */
[----:B------:R-:W-:Y:S02]  /*0040*/  PRMT R86, RZ, 0x7610, R86 ;  /* 0x00007610ff567816 */ /* 0x000fe40000000056 */
[----:B------:R-:W-:Y:S01]  /*0050*/  ELECT P1, URZ, PT ;  /* 0x0000000000ff782f */ /* 0x000fe20003820000 */
[----:B---3--:R-:W-:-:S04]  /*0060*/  UISETP.NE.U32.AND UP0, UPT, UR8, URZ, UPT ;  /* 0x000000ff0800728c */ /* 0x008fc8000bf05070 */
[----:B------:R-:W-:Y:S02]  /*0070*/  UISETP.NE.AND.EX UP0, UPT, UR9, URZ, UPT, UP0 ;  /* 0x000000ff0900728c */ /* 0x000fe4000bf05300 */
[----:B----4-:R-:W-:Y:S02]  /*0080*/  ULOP3.LUT UR27, UR46, 0x1, URZ, 0xc0, !UPT ;  /* 0x000000012e1b7892 */ /* 0x010fe4000f8ec0ff */
[----:B------:R-:W-:Y:S01]  /*0090*/  ULOP3.LUT UR28, UR46, 0x1, URZ, 0x3c, !UPT ;  /* 0x000000012e1c7892 */ /* 0x000fe2000f8e3cff */
[----:B--2---:R-:W-:-:S05]  /*00a0*/  SHF.R.U32.HI R87, RZ, 0x5, R97 ;  /* 0x00000005ff577819 */ /* 0x004fca0000011661 */
[----:B------:R-:W2:Y:S02]  /*00b0*/  SHFL.IDX PT, R0, R87, RZ, 0x1f ;  /* 0x00001fff57007589 */ /* 0x000ea400000e0000 */
[----:B--2---:R-:W-:Y:S01]  /*00c0*/  R2UR UR25, R0 ;  /* 0x00000000001972ca */ /* 0x004fe200000e0000 */
[----:B-1----:R-:W-:-:S14]  /*00d0*/  BRA.U UP0, `(.L_x_0) ;  /* 0x0000000100307547 */ /* 0x002fdc000b800000 */
[----:B------:R-:W1:Y:S02]  /*00e0*/  LDCU.64 UR4, c[0x0][0x888] ;  /* 0x00011100ff0477ac */ /* 0x000e640008000a00 */
[----:B-1----:R-:W-:-:S04]  /*00f0*/  UISETP.NE.U32.AND UP0, UPT, UR4, URZ, UPT ;  /* 0x000000ff0400728c */ /* 0x002fc8000bf05070 */
[----:B------:R-:W-:-:S09]  /*0100*/  UISETP.NE.AND.EX UP0, UPT, UR5, URZ, UPT, UP0 ;  /* 0x000000ff0500728c */ /* 0x000fd2000bf05300 */
[----:B------:R-:W-:Y:S05]  /*0110*/  BRA.U !UP0, `(.L_x_1) ;  /* 0x0000000108147547 */ /* 0x000fea000b800000 */
[----:B------:R-:W1:Y:S01]  /*0120*/  LDC.64 R2, c[0x0][0x888] ;  /* 0x00022200ff027b82 */ /* 0x000e620000000a00 */
[----:B------:R-:W1:Y:S02]  /*0130*/  LDCU.64 UR4, c[0x0][0x358] ;  /* 0x00006b00ff0477ac */ /* 0x000e640008000a00 */
[----:B-1----:R1:W5:Y:S01]  /*0140*/  LDG.E R41, desc[UR4][R2.64] ;  /* 0x0000000402297981 */ /* 0x002362000c1e1900 */
[----:B------:R-:W-:Y:S01]  /*0150*/  HFMA2 R86, -RZ, RZ, 0, 5.9604644775390625e-08 ;  /* 0x00000001ff567431 */ /* 0x000fe200000001ff */
[----:B------:R-:W-:Y:S05]  /*0160*/  BRA `(.L_x_0) ;  /* 0x00000000000c7947 */ /* 0x000fea0003800000 */
.L_x_1:
[----:B------:R-:W1:Y:S01]  /*0170*/  LDCU UR4, c[0x0][0x880] ;  /* 0x00011000ff0477ac */ /* 0x000e620008000800 */
[----:B------:R-:W-:Y:S01]  /*0180*/  HFMA2 R86, -RZ, RZ, 0, 5.9604644775390625e-08 ;  /* 0x00000001ff567431 */ /* 0x000fe200000001ff */
[----:B-1----:R-:W-:-:S07]  /*0190*/  MOV R41, UR4 ;  /* 0x0000000400297c02 */ /* 0x002fce0008000f00 */
.L_x_0:
[----:B------:R-:W2:Y:S02]  /*01a0*/  LDCU.64 UR4, c[0x0][0x8b0] ;  /* 0x00011600ff0477ac */ /* 0x000ea40008000a00 */
[----:B--2---:R-:W-:-:S04]  /*01b0*/  UISETP.NE.U32.AND UP0, UPT, UR4, URZ, UPT ;  /* 0x000000ff0400728c */ /* 0x004fc8000bf05070 */
[----:B------:R-:W-:-:S09]  /*01c0*/  UISETP.NE.AND.EX UP0, UPT, UR5, URZ, UPT, UP0 ;  /* 0x000000ff0500728c */ /* 0x000fd2000bf05300 */
[----:B------:R-:W-:Y:S05]  /*01d0*/  BRA.U UP0, `(.L_x_2) ;  /* 0x0000000100287547 */ /* 0x000fea000b800000 */
[----:B------:R-:W2:Y:S02]  /*01e0*/  LDCU.64 UR4, c[0x0][0x8a8] ;  /* 0x00011500ff0477ac */ /* 0x000ea40008000a00 */
[----:B--2---:R-:W-:-:S04]  /*01f0*/  UISETP.NE.U32.AND UP0, UPT, UR4, URZ, UPT ;  /* 0x000000ff0400728c */ /* 0x004fc8000bf05070 */
[----:B------:R-:W-:-:S09]  /*0200*/  UISETP.NE.AND.EX UP0, UPT, UR5, URZ, UPT, UP0 ;  /* 0x000000ff0500728c */ /* 0x000fd2000bf05300 */
[----:B------:R-:W-:Y:S05]  /*0210*/  BRA.U !UP0, `(.L_x_3) ;  /* 0x0000000108107547 */ /* 0x000fea000b800000 */
[----:B------:R-:W2:Y:S01]  /*0220*/  LDC.64 R38, c[0x0][0x8a8] ;  /* 0x00022a00ff267b82 */ /* 0x000ea20000000a00 */
[----:B------:R-:W2:Y:S02]  /*0230*/  LDCU.64 UR4, c[0x0][0x358] ;  /* 0x00006b00ff0477ac */ /* 0x000ea40008000a00 */
[----:B--2---:R2:W5:Y:S01]  /*0240*/  LDG.E R38, desc[UR4][R38.64] ;  /* 0x0000000426267981 */ /* 0x004562000c1e1900 */
[----:B------:R-:W-:Y:S05]  /*0250*/  BRA `(.L_x_2) ;  /* 0x0000000000087947 */ /* 0x000fea0003800000 */
.L_x_3:
[----:B------:R-:W2:Y:S02]  /*0260*/  LDCU UR4, c[0x0][0x8a0] ;  /* 0x00011400ff0477ac */ /* 0x000ea40008000800 */
[----:B--2---:R-:W-:Y:S02]  /*0270*/  MOV R38, UR4 ;  /* 0x0000000400267c02 */ /* 0x004fe40008000f00 */
.L_x_2:
[----:B------:R-:W-:Y:S01]  /*0280*/  IMAD.U32 R0, RZ, RZ, UR25 ;  /* 0x00000019ff007e24 */ /* 0x000fe2000f8e00ff */
[----:B------:R-:W-:Y:S04]  /*0290*/  BSSY.RECONVERGENT B0, `(.L_x_4) ;  /* 0x000000c000007945 */ /* 0x000fe80003800200 */
[C---:B------:R-:W-:Y:S02]  /*02a0*/  ISETP.NE.OR P2, PT, R0.reuse, 0x1, !P1 ;  /* 0x000000010000780c */ /* 0x040fe40004f45670 */
[----:B------:R-:W-:-:S11]  /*02b0*/  ISETP.NE.OR P0, PT, R0, 0x3, !P1 ;  /* 0x000000030000780c */ /* 0x000fd60004f05670 */
[----:B------:R-:W-:Y:S05]  /*02c0*/  @P2 BRA `(.L_x_5) ;  /* 0x0000000000202947 */ /* 0x000fea0003800000 */
[----:B------:R-:W3:Y:S02]  /*02d0*/  LDCU.64 UR4, c[0x0][0x348] ;  /* 0x00006900ff0477ac */ /* 0x000ee40008000a00 */
[----:B---3--:R-:W-:Y:S02]  /*02e0*/  UIADD3 UR6, UP1, UPT, UR4, 0x80, URZ ;  /* 0x0000008004067890 */ /* 0x008fe4000ff3e0ff */
[----:B------:R-:W-:Y:S02]  /*02f0*/  UIADD3 UR4, UP0, UPT, UR4, 0x180, URZ ;  /* 0x0000018004047890 */ /* 0x000fe4000ff1e0ff */
[----:B------:R-:W-:Y:S02]  /*0300*/  UIADD3.X UR7, UPT, UPT, URZ, UR5, URZ, UP1, !UPT ;  /* 0x00000005ff077290 */ /* 0x000fe40008ffe4ff */
[----:B------:R-:W-:-:S07]  /*0310*/  UIADD3.X UR5, UPT, UPT, URZ, UR5, URZ, UP0, !UPT ;  /* 0x00000005ff057290 */ /* 0x000fce00087fe4ff */
[----:B------:R3:W-:Y:S02]  /*0320*/  UTMACCTL.PF [UR6] ;  /* 0x00000000060079b9 */ /* 0x0007e40008040000 */
[----:B------:R3:W-:Y:S02]  /*0330*/  UTMACCTL.PF [UR4] ;  /* 0x00000000040079b9 */ /* 0x0007e40008040000 */
[----:B---3--:R-:W-:Y:S01]  /*0340*/  NOP ;  /* 0x0000000000007918 */ /* 0x008fe20000000000 */
.L_x_5:
[----:B------:R-:W-:Y:S05]  /*0350*/  BSYNC.RECONVERGENT B0 ;  /* 0x0000000000007941 */ /* 0x000fea0003800200 */
.L_x_4:
[----:B------:R-:W-:Y:S04]  /*0360*/  BSSY.RECONVERGENT B0, `(.L_x_6) ;  /* 0x000000a000007945 */ /* 0x000fe80003800200 */
        /* <DEDUP_REMOVED lines=9> */
.L_x_7:
[----:B------:R-:W-:Y:S05]  /*0400*/  BSYNC.RECONVERGENT B0 ;  /* 0x0000000000007941 */ /* 0x000fea0003800200 */
.L_x_6:
[----:B------:R-:W3:Y:S01]  /*0410*/  LDCU.64 UR4, c[0x0][0x888] ;  /* 0x00011100ff0477ac */ /* 0x000ee20008000a00 */
[----:B------:R-:W-:Y:S02]  /*0420*/  UISETP.EQ.U32.AND UP1, UPT, UR8, URZ, UPT ;  /* 0x000000ff0800728c */ /* 0x000fe4000bf22070 */
[----:B------:R-:W-:Y:S02]  /*0430*/  UPLOP3.LUT UP3, UPT, UPT, UPT, UPT, 0x80, 0x8 ;  /* 0x000000000008789c */ /* 0x000fe40003f6f070 */
[----:B---3--:R-:W-:-:S04]  /*0440*/  UISETP.NE.U32.AND UP0, UPT, UR4, URZ, UPT ;  /* 0x000000ff0400728c */ /* 0x008fc8000bf05070 */
[----:B------:R-:W-:-:S04]  /*0450*/  UISETP.NE.AND.EX UP0, UPT, UR5, URZ, UPT, UP0 ;  /* 0x000000ff0500728c */ /* 0x000fc8000bf05300 */
[----:B------:R-:W-:-:S04]  /*0460*/  UISETP.EQ.OR.EX UP2, UPT, UR9, URZ, !UP0, UP1 ;  /* 0x000000ff0900728c */ /* 0x000fc8000c742710 */
[----:B------:R-:W-:-:S06]  /*0470*/  UP2UR UR4, UPR, URZ, 0x4 ;  /* 0x00000004ff047883 */ /* 0x000fcc0008000000 */
[----:B------:R-:W-:Y:S01]  /*0480*/  MOV R89, UR4 ;  /* 0x0000000400597c02 */ /* 0x000fe20008000f00 */
[----:B------:R-:W-:Y:S06]  /*0490*/  BRA.U !UP2, `(.L_x_8) ;  /* 0x000000010a207547 */ /* 0x000fec000b800000 */
[----:B------:R-:W-:Y:S01]  /*04a0*/  UISETP.NE.U32.AND UP1, UPT, UR8, URZ, UPT ;  /* 0x000000ff0800728c */ /* 0x000fe2000bf25070 */
[----:B-----5:R-:W-:Y:S01]  /*04b0*/  FSETP.NEU.AND P0, PT, R41, RZ, PT ;  /* 0x000000ff2900720b */ /* 0x020fe20003f0d000 */
[----:B------:R-:W-:Y:S02]  /*04c0*/  USEL UR4, URZ, 0xffffffff, UP0 ;  /* 0xffffffffff047887 */ /* 0x000fe40008000000 */
[----:B------:R-:W-:-:S10]  /*04d0*/  UISETP.NE.AND.EX UP1, UPT, UR9, URZ, UPT, UP1 ;  /* 0x000000ff0900728c */ /* 0x000fd4000bf25310 */
[----:B------:R-:W-:Y:S01]  /*04e0*/  VOTEU.ANY UP0, P0 ;  /* 0x0000000000ff7886 */ /* 0x000fe20000000100 */
[----:B------:R-:W-:-:S04]  /*04f0*/  @!UP1 USEL UR4, URZ, 0xffffffff, UP0 ;  /* 0xffffffffff049887 */ /* 0x000fc80008000000 */
[----:B------:R-:W-:-:S04]  /*0500*/  ULOP3.LUT UR4, UR4, 0x1, URZ, 0xc0, !UPT ;  /* 0x0000000104047892 */ /* 0x000fc8000f8ec0ff */
[----:B------:R-:W-:-:S11]  /*0510*/  UISETP.NE.U32.AND UP3, UPT, UR4, 0x1, UPT ;  /* 0x000000010400788c */ /* 0x000fd6000bf65070 */
.L_x_8:
[----:B------:R-:W3:Y:S01]  /*0520*/  SHFL.IDX PT, R0, R87, RZ, 0x1f ;  /* 0x00001fff57007589 */ /* 0x000ee200000e0000 */
[----:B------:R-:W-:-:S04]  /*0530*/  UISETP.NE.AND UP0, UPT, UR25, 0x2, UPT ;  /* 0x000000021900788c */ /* 0x000fc8000bf05270 */
[----:B------:R-:W-:Y:S02]  /*0540*/  UISETP.EQ.AND UP1, UPT, UR27, URZ, !UP0 ;  /* 0x000000ff1b00728c */ /* 0x000fe4000c722270 */
[----:B------:R-:W-:-:S04]  /*0550*/  USEL UR41, URZ, 0x1, UP0 ;  /* 0x00000001ff297887 */ /* 0x000fc80008000000 */
[----:B------:R-:W-:Y:S02]  /*0560*/  PLOP3.LUT P3, PT, P1, PT, UP1, 0x80, 0x8 ;  /* 0x000000000008781c */ /* 0x000fe40000f6f018 */
[----:B---3--:R-:W-:-:S13]  /*0570*/  ISETP.NE.AND P0, PT, R0, RZ, PT ;  /* 0x000000ff0000720c */ /* 0x008fda0003f05270 */
[----:B------:R-:W-:Y:S05]  /*0580*/  @P0 BRA `(.L_x_9) ;  /* 0x00000000004c0947 */ /* 0x000fea0003800000 */
[----:B------:R-:W-:Y:S01]  /*0590*/  UMOV UR4, 0x400 ;  /* 0x0000040000047882 */ /* 0x000fe20000000000 */
[----:B------:R-:W-:Y:S01]  /*05a0*/  UMOV UR8, 0x1 ;  /* 0x0000000100087882 */ /* 0x000fe20000000000 */
[----:B------:R-:W-:Y:S01]  /*05b0*/  UMOV UR6, 0x2 ;  /* 0x0000000200067882 */ /* 0x000fe20000000000 */
[----:B------:R-:W-:Y:S02]  /*05c0*/  ULEA UR4, UR46, UR4, 0x18 ;  /* 0x000000042e047291 */ /* 0x000fe4000f8ec0ff */
[----:B------:R-:W-:-:S04]  /*05d0*/  UIADD3 UR8, UPT, UPT, -UR8, 0x100000, URZ ;  /* 0x0010000008087890 */ /* 0x000fc8000fffe1ff */
[----:B------:R-:W-:Y:S02]  /*05e0*/  USHF.L.U32 UR9, UR8, 0xb, URZ ;  /* 0x0000000b08097899 */ /* 0x000fe400080006ff */
[----:B------:R-:W-:Y:S02]  /*05f0*/  USHF.L.U32 UR8, UR8, 0x1, URZ ;  /* 0x0000000108087899 */ /* 0x000fe400080006ff */
[----:B------:R-:W-:-:S04]  /*0600*/  UIADD3 UR6, UPT, UPT, -UR6, 0x100000, URZ ;  /* 0x0010000006067890 */ /* 0x000fc8000fffe1ff */
[----:B------:R-:W-:Y:S02]  /*0610*/  USHF.L.U32 UR7, UR6, 0xb, URZ ;  /* 0x0000000b06077899 */ /* 0x000fe400080006ff */
[----:B------:R-:W-:Y:S01]  /*0620*/  USHF.L.U32 UR6, UR6, 0x1, URZ ;  /* 0x0000000106067899 */ /* 0x000fe200080006ff */
[----:B------:R-:W-:Y:S01]  /*0630*/  ELECT P0, URZ, PT ;  /* 0x0000000000ff782f */ /* 0x000fe20003800000 */
[----:B------:R-:W3:Y:S02]  /*0640*/  FENCE.VIEW.ASYNC.S ;  /* 0x00000000000073c6 */ /* 0x000ee40000000000 */
[----:B---3--:R3:W4:Y:S08]  /*0650*/  SYNCS.EXCH.64 URZ, [UR4], UR8 ;  /* 0x0000000804ff75b2 */ /* 0x0087300008000100 */
[----:B------:R3:W1:Y:S01]  /*0660*/  SYNCS.EXCH.64 URZ, [UR4+0x18], UR6 ;  /* 0x0000180604ff75b2 */ /* 0x0006620008000100 */
[----:B------:R3:W1:Y:S01]  /*0670*/  SYNCS.EXCH.64 URZ, [UR4+0x8], UR8 ;  /* 0x0000080804ff75b2 */ /* 0x0006620008000100 */
[----:B------:R3:W1:Y:S01]  /*0680*/  SYNCS.EXCH.64 URZ, [UR4+0x20], UR6 ;  /* 0x0000200604ff75b2 */ /* 0x0006620008000100 */
[----:B------:R3:W1:Y:S01]  /*0690*/  SYNCS.EXCH.64 URZ, [UR4+0x10], UR8 ;  /* 0x0000100804ff75b2 */ /* 0x0006620008000100 */
[----:B------:R3:W1:Y:S01]  /*06a0*/  SYNCS.EXCH.64 URZ, [UR4+0x28], UR6 ;  /* 0x0000280604ff75b2 */ /* 0x0006620008000100 */
[----:B------:R-:W-:Y:S01]  /*06b0*/  NOP ;  /* 0x0000000000007918 */ /* 0x000fe20000000000 */
.L_x_9:
[----:B------:R-:W2:Y:S01]  /*06c0*/  SHFL.IDX PT, R0, R87, RZ, 0x1f ;  /* 0x00001fff57007589 */ /* 0x000ea200000e0000 */
[----:B------:R-:W-:Y:S01]  /*06d0*/  NOP ;  /* 0x0000000000007918 */ /* 0x000fe20000000000 */
[----:B--2---:R-:W-:-:S13]  /*06e0*/  ISETP.NE.AND P0, PT, R0, 0x1, PT ;  /* 0x000000010000780c */ /* 0x004fda0003f05270 */
[----:B------:R-:W-:Y:S05]  /*06f0*/  @P0 BRA `(.L_x_10) ;  /* 0x0000000000440947 */ /* 0x000fea0003800000 */
[----:B---3--:R-:W-:Y:S01]  /*0700*/  UMOV UR4, 0x400 ;  /* 0x0000040000047882 */ /* 0x008fe20000000000 */
        /* <DEDUP_REMOVED lines=10> */
[----:B------:R-:W2:Y:S02]  /*07b0*/  FENCE.VIEW.ASYNC.S ;  /* 0x00000000000073c6 */ /* 0x000ea40000000000 */
[----:B--2---:R2:W3:Y:S08]  /*07c0*/  SYNCS.EXCH.64 URZ, [UR4+0x30], UR8 ;  /* 0x0000300804ff75b2 */ /* 0x0044f00008000100 */
[----:B------:R2:W1:Y:S01]  /*07d0*/  SYNCS.EXCH.64 URZ, [UR4+0x40], UR6 ;  /* 0x0000400604ff75b2 */ /* 0x0004620008000100 */
[----:B------:R2:W1:Y:S01]  /*07e0*/  SYNCS.EXCH.64 URZ, [UR4+0x38], UR8 ;  /* 0x0000380804ff75b2 */ /* 0x0004620008000100 */
[----:B------:R2:W1:Y:S01]  /*07f0*/  SYNCS.EXCH.64 URZ, [UR4+0x48], UR6 ;  /* 0x0000480604ff75b2 */ /* 0x0004620008000100 */
[----:B------:R-:W-:Y:S01]  /*0800*/  NOP ;  /* 0x0000000000007918 */ /* 0x000fe20000000000 */
.L_x_10:
[----:B------:R-:W4:Y:S01]  /*0810*/  SHFL.IDX PT, R0, R87, RZ, 0x1f ;  /* 0x00001fff57007589 */ /* 0x000f2200000e0000 */
[----:B------:R-:W-:Y:S01]  /*0820*/  NOP ;  /* 0x0000000000007918 */ /* 0x000fe20000000000 */
[----:B----4-:R-:W-:-:S13]  /*0830*/  ISETP.NE.AND P0, PT, R0, 0x3, PT ;  /* 0x000000030000780c */ /* 0x010fda0003f05270 */
[----:B------:R-:W-:Y:S05]  /*0840*/  @P0 BRA `(.L_x_11) ;  /* 0x00000000002c0947 */ /* 0x000fea0003800000 */
[----:B--23--:R-:W-:Y:S01]  /*0850*/  UMOV UR6, 0x400 ;  /* 0x0000040000067882 */ /* 0x00cfe20000000000 */
[----:B------:R-:W-:Y:S01]  /*0860*/  UMOV UR4, 0x20 ;  /* 0x0000002000047882 */ /* 0x000fe20000000000 */
[----:B------:R-:W-:Y:S02]  /*0870*/  ULEA UR6, UR46, UR6, 0x18 ;  /* 0x000000062e067291 */ /* 0x000fe4000f8ec0ff */
[----:B------:R-:W-:-:S04]  /*0880*/  UIADD3 UR4, UPT, UPT, -UR4, 0x100000, URZ ;  /* 0x0010000004047890 */ /* 0x000fc8000fffe1ff */
[----:B------:R-:W-:Y:S02]  /*0890*/  USHF.L.U32 UR5, UR4, 0xb, URZ ;  /* 0x0000000b04057899 */ /* 0x000fe400080006ff */
[----:B------:R-:W-:Y:S01]  /*08a0*/  USHF.L.U32 UR4, UR4, 0x1, URZ ;  /* 0x0000000104047899 */ /* 0x000fe200080006ff */
[----:B------:R-:W-:Y:S01]  /*08b0*/  ELECT P0, URZ, PT ;  /* 0x0000000000ff782f */ /* 0x000fe20003800000 */
[----:B------:R-:W2:Y:S10]  /*08c0*/  FENCE.VIEW.ASYNC.S ;  /* 0x00000000000073c6 */ /* 0x000eb40000000000 */
[----:B--2---:R4:W2:Y:S01]  /*08d0*/  SYNCS.EXCH.64 URZ, [UR6+0x50], UR4 ;  /* 0x0000500406ff75b2 */ /* 0x0048a20008000100 */
[----:B------:R4:W3:Y:S02]  /*08e0*/  SYNCS.EXCH.64 URZ, [UR6+0x58], UR4 ;  /* 0x0000580406ff75b2 */ /* 0x0008e40008000100 */
[----:B----4-:R-:W-:Y:S01]  /*08f0*/  NOP ;  /* 0x0000000000007918 */ /* 0x010fe20000000000 */
.L_x_11:
[----:B------:R-:W4:Y:S01]  /*0900*/  SHFL.IDX PT, R0, R87, RZ, 0x1f ;  /* 0x00001fff57007589 */ /* 0x000f2200000e0000 */
[----:B------:R-:W-:Y:S01]  /*0910*/  NOP ;  /* 0x0000000000007918 */ /* 0x000fe20000000000 */
[----:B----4-:R-:W-:-:S13]  /*0920*/  ISETP.NE.AND P0, PT, R0, 0x4, PT ;  /* 0x000000040000780c */ /* 0x010fda0003f05270 */
[----:B------:R-:W-:Y:S05]  /*0930*/  @P0 BRA `(.L_x_12) ;  /* 0x0000000000480947 */ /* 0x000fea0003800000 */
[----:B--23--:R-:W-:Y:S01]  /*0940*/  UMOV UR4, 0x3a0 ;  /* 0x000003a000047882 */ /* 0x00cfe20000000000 */
[----:B------:R-:W-:Y:S01]  /*0950*/  UMOV UR6, 0x400 ;  /* 0x0000040000067882 */ /* 0x000fe20000000000 */
[----:B------:R-:W-:Y:S01]  /*0960*/  USEL UR4, UR4, 0x320, UP3 ;  /* 0x0000032004047887 */ /* 0x000fe20009800000 */
        /* <DEDUP_REMOVED lines=10> */
[----:B--2---:R4:W2:Y:S08]  /*0a10*/  SYNCS.EXCH.64 URZ, [UR6+0x60], UR8 ;  /* 0x0000600806ff75b2 */ /* 0x0048b00008000100 */
[----:B------:R4:W3:Y:S01]  /*0a20*/  SYNCS.EXCH.64 URZ, [UR6+0x70], UR4 ;  /* 0x0000700406ff75b2 */ /* 0x0008e20008000100 */
[----:B------:R4:W1:Y:S01]  /*0a30*/  SYNCS.EXCH.64 URZ, [UR6+0x68], UR8 ;  /* 0x0000680806ff75b2 */ /* 0x0008620008000100 */
[----:B------:R4:W1:Y:S02]  /*0a40*/  SYNCS.EXCH.64 URZ, [UR6+0x78], UR4 ;  /* 0x0000780406ff75b2 */ /* 0x0008640008000100 */
[----:B----4-:R-:W-:Y:S01]  /*0a50*/  NOP ;  /* 0x0000000000007918 */ /* 0x010fe20000000000 */
.L_x_12:
[----:B------:R-:W4:Y:S01]  /*0a60*/  SHFL.IDX PT, R0, R87, RZ, 0x1f ;  /* 0x00001fff57007589 */ /* 0x000f2200000e0000 */
[----:B------:R-:W-:Y:S01]  /*0a70*/  NOP ;  /* 0x0000000000007918 */ /* 0x000fe20000000000 */
[----:B----4-:R-:W-:-:S13]  /*0a80*/  ISETP.NE.AND P0, PT, R0, 0x5, PT ;  /* 0x000000050000780c */ /* 0x010fda0003f05270 */
[----:B------:R-:W-:Y:S05]  /*0a90*/  @P0 BRA `(.L_x_13) ;  /* 0x0000000000540947 */ /* 0x000fea0003800000 */
[----:B--23--:R-:W-:Y:S01]  /*0aa0*/  UMOV UR4, 0x400 ;  /* 0x0000040000047882 */ /* 0x00cfe20000000000 */
        /* <DEDUP_REMOVED lines=14> */
[----:B------:R4:W1:Y:S01]  /*0b90*/  SYNCS.EXCH.64 URZ, [UR4+0xa8], UR8 ;  /* 0x0000a80804ff75b2 */ /* 0x0008620008000100 */
[----:B------:R4:W1:Y:S01]  /*0ba0*/  SYNCS.EXCH.64 URZ, [UR4+0x90], UR6 ;  /* 0x0000900604ff75b2 */ /* 0x0008620008000100 */
[----:B------:R4:W1:Y:S01]  /*0bb0*/  SYNCS.EXCH.64 URZ, [UR4+0xb0], UR8 ;  /* 0x0000b00804ff75b2 */ /* 0x0008620008000100 */
[----:B------:R4:W1:Y:S01]  /*0bc0*/  SYNCS.EXCH.64 URZ, [UR4+0x98], UR6 ;  /* 0x0000980604ff75b2 */ /* 0x0008620008000100 */
[----:B------:R4:W1:Y:S02]  /*0bd0*/  SYNCS.EXCH.64 URZ, [UR4+0xb8], UR8 ;  /* 0x0000b80804ff75b2 */ /* 0x0008640008000100 */
[----:B----4-:R-:W-:Y:S01]  /*0be0*/  NOP ;  /* 0x0000000000007918 */ /* 0x010fe20000000000 */
.L_x_13:
[----:B------:R-:W4:Y:S01]  /*0bf0*/  SHFL.IDX PT, R0, R87, RZ, 0x1f ;  /* 0x00001fff57007589 */ /* 0x000f2200000e0000 */
[----:B------:R-:W-:Y:S01]  /*0c00*/  ISETP.NE.OR P1, PT, RZ, UR25, !P1 ;  /* 0x00000019ff007c0c */ /* 0x000fe2000cf25670 */
        /* <DEDUP_REMOVED lines=12> */
[----:B------:R4:W3:Y:S01]  /*0cd0*/  SYNCS.EXCH.64 URZ, [UR4+0xd0], UR6 ;  /* 0x0000d00604ff75b2 */ /* 0x0008e20008000100 */
[----:B------:R4:W1:Y:S01]  /*0ce0*/  SYNCS.EXCH.64 URZ, [UR4+0xc8], UR6 ;  /* 0x0000c80604ff75b2 */ /* 0x0008620008000100 */
[----:B------:R4:W1:Y:S02]  /*0cf0*/  SYNCS.EXCH.64 URZ, [UR4+0xd8], UR6 ;  /* 0x0000d80604ff75b2 */ /* 0x0008640008000100 */
[----:B----4-:R-:W-:Y:S01]  /*0d00*/  NOP ;  /* 0x0000000000007918 */ /* 0x010fe20000000000 */
.L_x_14:
[----:B------:R-:W-:Y:S01]  /*0d10*/  VOTEU.ALL UP0, P1 ;  /* 0x0000000000ff7886 */ /* 0x000fe20000800000 */
[----:B--23--:R-:W-:Y:S01]  /*0d20*/  UMOV UR4, 0x20 ;  /* 0x0000002000047882 */ /* 0x00cfe20000000000 */
[----:B------:R-:W2:Y:S01]  /*0d30*/  LDCU UR7, c[0x0][0x36c] ;  /* 0x00006d80ff0777ac */ /* 0x000ea20008000800 */
[----:B------:R-:W-:Y:S01]  /*0d40*/  NOP ;  /* 0x0000000000007918 */ /* 0x000fe20000000000 */
[----:B------:R-:W-:Y:S01]  /*0d50*/  LOP3.LUT R0, R97, 0x1f, RZ, 0xc0, !PT ;  /* 0x0000001f61007812 */ /* 0x000fe200078ec0ff */
[----:B------:R-:W-:Y:S01]  /*0d60*/  @!UP0 UMOV UR6, 0x400 ;  /* 0x0000040000068882 */ /* 0x000fe20000000000 */
[----:B------:R-:W-:-:S04]  /*0d70*/  @!UP0 UIADD3 UR4, UPT, UPT, -UR4, 0x100000, URZ ;  /* 0x0010000004048890 */ /* 0x000fc8000fffe1ff */
[----:B------:R-:W-:Y:S02]  /*0d80*/  @!UP0 USHF.L.U32 UR5, UR4, 0xb, URZ ;  /* 0x0000000b04058899 */ /* 0x000fe400080006ff */
[----:B------:R-:W-:Y:S02]  /*0d90*/  @!UP0 USHF.L.U32 UR4, UR4, 0x1, URZ ;  /* 0x0000000104048899 */ /* 0x000fe400080006ff */
[----:B------:R-:W-:Y:S01]  /*0da0*/  @!UP0 ULEA UR6, UR46, UR6, 0x18 ;  /* 0x000000062e068291 */ /* 0x000fe2000f8ec0ff */
[----:B------:R-:W-:Y:S01]  /*0db0*/  VOTEU.ALL UP0, P1 ;  /* 0x0000000000ff7886 */ /* 0x000fe20000800000 */
[----:B------:R-:W-:Y:S02]  /*0dc0*/  UISETP.NE.AND UP4, UPT, UR25, URZ, UPT ;  /* 0x000000ff1900728c */ /* 0x000fe4000bf85270 */
[----:B--2---:R-:W-:Y:S01]  /*0dd0*/  UISETP.EQ.U32.AND UP5, UPT, UR7, 0x1, UPT ;  /* 0x000000010700788c */ /* 0x004fe2000bfa2070 */
[----:B------:R-:W2:Y:S07]  /*0de0*/  FENCE.VIEW.ASYNC.S ;  /* 0x00000000000073c6 */ /* 0x000eae0000000000 */
[----:B--2---:R2:W3:Y:S01]  /*0df0*/  @!UP0 SYNCS.EXCH.64 URZ, [UR6+0xe0], UR4 ;  /* 0x0000e00406ff85b2 */ /* 0x0044e20008000100 */
[----:B------:R-:W-:Y:S05]  /*0e00*/  BRA.U !UP5, `(.L_x_15) ;  /* 0x000000010d087547 */ /* 0x000fea000b800000 */
[----:B-1-3--:R-:W-:Y:S01]  /*0e10*/  UCGABAR_ARV ;  /* 0x00000000000079c7 */ /* 0x00afe20008000000 */
[----:B------:R-:W-:Y:S05]  /*0e20*/  BRA `(.L_x_16) ;  /* 0x0000000000047947 */ /* 0x000fea0003800000 */
.L_x_15:
[----:B-1-3--:R-:W-:Y:S01]  /*0e30*/  NOP ;  /* 0x0000000000007918 */ /* 0x00afe20000000000 */
.L_x_16:
[----:B------:R-:W1:Y:S01]  /*0e40*/  S2UR UR20, SR_CTAID.X ;  /* 0x00000000001479c3 */ /* 0x000e620000002500 */
[----:B------:R-:W-:-:S05]  /*0e50*/  CS2R.32 R88, SR_CgaSize ;  /* 0x0000000000587805 */ /* 0x000fca0000008a00 */
[----:B------:R-:W-:-:S05]  /*0e60*/  IMAD R88, R88, -0xa0, RZ ;  /* 0xffffff6058587824 */ /* 0x000fca00078e02ff */
[----:B--2---:R-:W-:-:S14]  /*0e70*/  R2UR UR5, R88 ;  /* 0x00000000580572ca */ /* 0x004fdc00000e0000 */
[----:B------:R-:W2:Y:S01]  /*0e80*/  LDCU UR5, c[0x0][UR5+0x2b0] ;  /* 0x00005600050577ac */ /* 0x000ea20008000800 */
[----:B------:R-:W-:-:S05]  /*0e90*/  CS2R.32 R88, SR_CgaSize ;  /* 0x0000000000587805 */ /* 0x000fca0000008a00 */
[----:B------:R-:W-:-:S05]  /*0ea0*/  IMAD R88, R88, -0xa0, RZ ;  /* 0xffffff6058587824 */ /* 0x000fca00078e02ff */
[----:B------:R-:W-:-:S14]  /*0eb0*/  R2UR UR4, R88 ;  /* 0x00000000580472ca */ /* 0x000fdc00000e0000 */
[----:B------:R-:W3:Y:S01]  /*0ec0*/  LDCU UR4, c[0x0][UR4+0x2b4] ;  /* 0x00005680040477ac */ /* 0x000ee20008000800 */
[----:B------:R-:W4:Y:S01]  /*0ed0*/  S2UR UR7, SR_CTAID.Y ;  /* 0x00000000000779c3 */ /* 0x000f220000002600 */
[----:B------:R-:W-:-:S05]  /*0ee0*/  CS2R.32 R88, SR_CgaSize ;  /* 0x0000000000587805 */ /* 0x000fca0000008a00 */
[----:B------:R-:W-:-:S05]  /*0ef0*/  IMAD R88, R88, -0xa0, RZ ;  /* 0xffffff6058587824 */ /* 0x000fca00078e02ff */
[----:B------:R-:W-:-:S14]  /*0f00*/  R2UR UR8, R88 ;  /* 0x00000000580872ca */ /* 0x000fdc00000e0000 */
[----:B------:R-:W3:Y:S01]  /*0f10*/  LDCU UR8, c[0x0][UR8+0x2a0] ;  /* 0x00005400080877ac */ /* 0x000ee20008000800 */
[----:B------:R-:W3:Y:S01]  /*0f20*/  LDCU UR21, c[0x0][0xb24] ;  /* 0x00016480ff1577ac */ /* 0x000ee20008000800 */
[----:B------:R-:W1:Y:S01]  /*0f30*/  S2UR UR36, SR_CTAID.Z ;  /* 0x00000000002479c3 */ /* 0x000e620000002700 */
[----:B------:R-:W-:-:S05]  /*0f40*/  CS2R.32 R88, SR_CgaSize ;  /* 0x0000000000587805 */ /* 0x000fca0000008a00 */
[----:B------:R-:W-:-:S05]  /*0f50*/  IMAD R88, R88, -0xa0, RZ ;  /* 0xffffff6058587824 */ /* 0x000fca00078e02ff */
[----:B------:R-:W-:-:S14]  /*0f60*/  R2UR UR63, R88 ;  /* 0x00000000583f72ca */ /* 0x000fdc00000e0000 */
[----:B------:R-:W3:Y:S01]  /*0f70*/  LDCU UR63, c[0x0][UR63+0x2a4] ;  /* 0x000054803f3f77ac */ /* 0x000ee20008000800 */
[----:B------:R-:W-:Y:S02]  /*0f80*/  UISETP.GT.U32.AND UP0, UPT, UR27, 0xffff, UPT ;  /* 0x0000ffff1b00788c */ /* 0x000fe4000bf04070 */
[----:B------:R-:W-:Y:S01]  /*0f90*/  USHF.L.U32 UR29, UR46, 0x9, URZ ;  /* 0x000000092e1d7899 */ /* 0x000fe200080006ff */
[----:B-1----:R-:W-:Y:S01]  /*0fa0*/  I2FP.F32.U32 R3, UR20 ;  /* 0x0000001400037c45 */ /* 0x002fe20008201000 */
[----:B------:R-:W-:Y:S01]  /*0fb0*/  UMOV UR32, 0x5 ;  /* 0x0000000500207882 */ /* 0x000fe20000000000 */
[----:B------:R-:W1:Y:S03]  /*0fc0*/  LDCU UR42, c[0x0][0xb24] ;  /* 0x00016480ff2a77ac */ /* 0x000e660008000800 */
[----:B--2---:R-:W-:Y:S01]  /*0fd0*/  FMUL R3, R3, UR5 ;  /* 0x0000000503037c20 */ /* 0x004fe20008400000 */
[----:B------:R-:W2:Y:S01]  /*0fe0*/  LDCU UR31, c[0x0][0xb30] ;  /* 0x00016600ff1f77ac */ /* 0x000ea20008000800 */
[----:B----4-:R-:W-:Y:S01]  /*0ff0*/  I2FP.F32.U32 R2, UR7 ;  /* 0x0000000700027c45 */ /* 0x010fe20008201000 */
[----:B------:R-:W-:-:S03]  /*1000*/  USHF.L.U32 UR45, UR20, 0x6, URZ ;  /* 0x00000006142d7899 */ /* 0x000fc600080006ff */
[----:B------:R-:W4:Y:S01]  /*1010*/  F2I.U32.TRUNC.NTZ R3, R3 ;  /* 0x0000000300037305 */ /* 0x000f22000020f000 */
[----:B------:R-:W-:Y:S01]  /*1020*/  USEL UR26, UR27, 0xffff, !UP0 ;  /* 0x0000ffff1b1a7887 */ /* 0x000fe2000c000000 */
[----:B---3--:R-:W-:Y:S01]  /*1030*/  FMUL R2, R2, UR4 ;  /* 0x0000000402027c20 */ /* 0x008fe20008400000 */
[----:B------:R-:W-:Y:S01]  /*1040*/  UISETP.GE.AND UP2, UPT, UR21, 0x1, UPT ;  /* 0x000000011500788c */ /* 0x000fe2000bf46270 */
[----:B------:R-:W-:-:S04]  /*1050*/  UMOV UR24, UR7 ;  /* 0x0000000700187c82 */ /* 0x000fc80008000000 */
[----:B------:R-:W3:Y:S01]  /*1060*/  F2I.U32.TRUNC.NTZ R2, R2 ;  /* 0x0000000200027305 */ /* 0x000ee2000020f000 */
[----:B----4-:R-:W-:Y:S02]  /*1070*/  R2UR UR4, R3 ;  /* 0x00000000030472ca */ /* 0x010fe400000e0000 */
[----:B------:R-:W-:Y:S02]  /*1080*/  PRMT R3, RZ, 0x7610, R3 ;  /* 0x00007610ff037816 */ /* 0x000fe40000000003 */
[----:B---3--:R-:W-:Y:S02]  /*1090*/  R2UR UR6, R2 ;  /* 0x00000000020672ca */ /* 0x008fe400000e0000 */
[----:B------:R-:W-:-:S07]  /*10a0*/  PRMT R2, RZ, 0x7610, R2 ;  /* 0x00007610ff027816 */ /* 0x000fce0000000002 */
[----:B------:R-:W-:-:S04]  /*10b0*/  UIADD3 UR5, UPT, UPT, -UR4, URZ, URZ ;  /* 0x000000ff04057290 */ /* 0x000fc8000fffe1ff */
[----:B------:R-:W-:Y:S02]  /*10c0*/  UIMAD UR5, UR8, UR5, UR20 ;  /* 0x00000005080572a4 */ /* 0x000fe4000f8e0214 */
[----:B------:R-:W-:-:S04]  /*10d0*/  UIADD3 UR4, UPT, UPT, -UR6, URZ, URZ ;  /* 0x000000ff06047290 */ /* 0x000fc8000fffe1ff */
[----:B------:R-:W-:Y:S01]  /*10e0*/  IMAD.U32 R88, RZ, RZ, UR5 ;  /* 0x00000005ff587e24 */ /* 0x000fe2000f8e00ff */
[----:B------:R-:W-:Y:S01]  /*10f0*/  UIMAD UR63, UR63, UR4, UR7 ;  /* 0x000000043f3f72a4 */ /* 0x000fe2000f8e0207 */
[----:B-12---:R-:W-:Y:S11]  /*1100*/  BRA.U UP4, `(.L_x_17) ;  /* 0x0000000104407547 */ /* 0x006ff6000b800000 */
[----:B------:R-:W-:-:S13]  /*1110*/  R2UR UR4, R88 ;  /* 0x00000000580472ca */ /* 0x000fda00000e0000 */
[----:B------:R-:W-:Y:S02]  /*1120*/  UISETP.GT.U32.AND UP0, UPT, UR4, 0x1, UPT ;  /* 0x000000010400788c */ /* 0x000fe4000bf04070 */
[----:B------:R-:W-:Y:S02]  /*1130*/  ULOP3.LUT UR4, UR4, 0xfffffffe, URZ, 0xc0, !UPT ;  /* 0xfffffffe04047892 */ /* 0x000fe4000f8ec0ff */
[----:B------:R-:W-:Y:S02]  /*1140*/  UISETP.NE.AND UP1, UPT, UR63, URZ, UP0 ;  /* 0x000000ff3f00728c */ /* 0x000fe40008725270 */
[----:B------:R-:W-:Y:S02]  /*1150*/  UISETP.NE.AND UP0, UPT, UR63, 0x1, UP0 ;  /* 0x000000013f00788c */ /* 0x000fe40008705270 */
[----:B------:R-:W-:Y:S02]  /*1160*/  USEL UR7, URZ, 0x1, UP1 ;  /* 0x00000001ff077887 */ /* 0x000fe40008800000 */
[----:B------:R-:W-:-:S02]  /*1170*/  USEL UR6, URZ, 0x4, UP0 ;  /* 0x00000004ff067887 */ /* 0x000fc40008000000 */
[----:B------:R-:W-:Y:S02]  /*1180*/  USEL UR5, URZ, 0x2, UP1 ;  /* 0x00000002ff057887 */ /* 0x000fe40008800000 */
[----:B------:R-:W-:Y:S02]  /*1190*/  ULEA UR4, UR63, UR4, 0x1 ;  /* 0x000000043f047291 */ /* 0x000fe4000f8e08ff */
[----:B------:R-:W-:Y:S02]  /*11a0*/  USEL UR8, URZ, 0x8, UP0 ;  /* 0x00000008ff087887 */ /* 0x000fe40008000000 */
[----:B------:R-:W-:-:S03]  /*11b0*/  UIADD3 UR5, UPT, UPT, UR5, UR6, UR7 ;  /* 0x0000000605057290 */ /* 0x000fc6000fffe007 */
[----:B------:R-:W-:Y:S01]  /*11c0*/  UMOV UR6, 0x3 ;  /* 0x0000000300067882 */ /* 0x000fe20000000000 */
[----:B------:R-:W-:Y:S02]  /*11d0*/  UIADD3 UR5, UPT, UPT, UR5, UR8, URZ ;  /* 0x0000000805057290 */ /* 0x000fe4000fffe0ff */
[----:B------:R-:W-:-:S04]  /*11e0*/  USHF.L.U32 UR4, UR6, UR4, URZ ;  /* 0x0000000406047299 */ /* 0x000fc800080006ff */
[----:B------:R-:W-:Y:S02]  /*11f0*/  MOV R3, UR5 ;  /* 0x0000000500037c02 */ /* 0x000fe40008000f00 */
[----:B------:R-:W-:Y:S02]  /*1200*/  IMAD.U32 R2, RZ, RZ, UR4 ;  /* 0x00000004ff027e24 */ /* 0x000fe4000f8e00ff */
.L_x_17:
[----:B------:R-:W-:Y:S05]  /*1210*/  BRA.U !UP2, `(.L_x_18) ;  /* 0x000000010ad47547 */ /* 0x000fea000b800000 */
[----:B------:R-:W1:Y:S01]  /*1220*/  LDCU.128 UR12, c[0x0][0xb10] ;  /* 0x00016200ff0c77ac */ /* 0x000e620008000c00 */
[----:B------:R-:W2:Y:S01]  /*1230*/  LDCU UR6, c[0x0][0x370] ;  /* 0x00006e00ff0677ac */ /* 0x000ea20008000800 */
[----:B------:R-:W3:Y:S01]  /*1240*/  LDCU UR5, c[0x0][0x374] ;  /* 0x00006e80ff0577ac */ /* 0x000ee20008000800 */
[----:B------:R-:W4:Y:S01]  /*1250*/  LDCU UR30, c[0x0][0xb0c] ;  /* 0x00016180ff1e77ac */ /* 0x000f220008000800 */
[----:B------:R-:W4:Y:S01]  /*1260*/  LDCU UR4, c[0x0][0xb20] ;  /* 0x00016400ff0477ac */ /* 0x000f220008000800 */
[----:B------:R-:W4:Y:S01]  /*1270*/  LDCU.64 UR8, c[0x0][0xb28] ;  /* 0x00016500ff0877ac */ /* 0x000f220008000a00 */
[----:B-1----:R-:W-:Y:S02]  /*1280*/  UISETP.NE.AND UP0, UPT, UR14, 0x1, UPT ;  /* 0x000000010e00788c */ /* 0x002fe4000bf05270 */
[----:B---3--:R-:W-:Y:S02]  /*1290*/  UIMAD.WIDE.U32 UR10, UR5, UR15, URZ ;  /* 0x0000000f050a72a5 */ /* 0x008fe4000f8e00ff */
[----:B--2---:R-:W-:-:S02]  /*12a0*/  UIMAD.WIDE.U32 UR18, UR6, UR12, URZ ;  /* 0x0000000c061272a5 */ /* 0x004fc4000f8e00ff */
[----:B----4-:R-:W-:Y:S02]  /*12b0*/  UISETP.NE.AND UP1, UPT, UR30, 0x1, UPT ;  /* 0x000000011e00788c */ /* 0x010fe4000bf25270 */
[----:B------:R-:W-:Y:S01]  /*12c0*/  UISETP.NE.AND UP2, UPT, UR21, 0x1, UPT ;  /* 0x000000011500788c */ /* 0x000fe2000bf45270 */
[----:B------:R-:W-:Y:S02]  /*12d0*/  UMOV UR10, UR11 ;  /* 0x0000000b000a7c82 */ /* 0x000fe40008000000 */
[----:B------:R-:W-:Y:S01]  /*12e0*/  UMOV UR18, UR19 ;  /* 0x0000001300127c82 */ /* 0x000fe20008000000 */
[----:B------:R-:W-:Y:S02]  /*12f0*/  @UP0 USHF.R.U32.HI UR5, URZ, UR4, UR10 ;  /* 0x00000004ff050299 */ /* 0x000fe4000801160a */
[----:B------:R-:W-:Y:S02]  /*1300*/  UIMAD.WIDE.U32 UR22, UR24, UR15, URZ ;  /* 0x0000000f181672a5 */ /* 0x000fe4000f8e00ff */
[----:B------:R-:W-:-:S02]  /*1310*/  UIMAD.WIDE.U32 UR10, UR5, UR8, URZ ;  /* 0x00000008050a72a5 */ /* 0x000fc4000f8e00ff */
[----:B------:R-:W-:Y:S02]  /*1320*/  @UP1 USHF.R.U32.HI UR6, URZ, UR13, UR18 ;  /* 0x0000000dff061299 */ /* 0x000fe40008011612 */
[----:B------:R-:W-:Y:S02]  /*1330*/  UIMAD.WIDE.U32 UR16, UR20, UR12, URZ ;  /* 0x0000000c141072a5 */ /* 0x000fe4000f8e00ff */
[----:B------:R-:W-:Y:S01]  /*1340*/  UIMAD.WIDE.U32 UR18, UR6, UR8, URZ ;  /* 0x00000008061272a5 */ /* 0x000fe2000f8e00ff */
[----:B------:R-:W-:Y:S01]  /*1350*/  UMOV UR22, UR23 ;  /* 0x0000001700167c82 */ /* 0x000fe20008000000 */
[----:B------:R-:W-:Y:S01]  /*1360*/  UMOV UR10, UR11 ;  /* 0x0000000b000a7c82 */ /* 0x000fe20008000000 */
[----:B------:R-:W-:Y:S02]  /*1370*/  USHF.R.U32.HI UR22, URZ, UR4, UR22 ;  /* 0x00000004ff167299 */ /* 0x000fe40008011616 */
[----:B------:R-:W-:Y:S02]  /*1380*/  @UP2 USHF.R.U32.HI UR5, URZ, UR9, UR10 ;  /* 0x00000009ff052299 */ /* 0x000fe4000801160a */
[----:B------:R-:W-:Y:S01]  /*1390*/  UMOV UR7, UR19 ;  /* 0x0000001300077c82 */ /* 0x000fe20008000000 */
[----:B------:R-:W-:Y:S01]  /*13a0*/  UMOV UR16, UR17 ;  /* 0x0000001100107c82 */ /* 0x000fe20008000000 */
[----:B------:R-:W-:-:S02]  /*13b0*/  @UP2 USHF.R.U32.HI UR6, URZ, UR9, UR7 ;  /* 0x00000009ff062299 */ /* 0x000fc40008011607 */
[----:B------:R-:W-:Y:S02]  /*13c0*/  USHF.R.U32.HI UR13, URZ, UR13, UR16 ;  /* 0x0000000dff0d7299 */ /* 0x000fe40008011610 */
[----:B------:R-:W-:Y:S02]  /*13d0*/  USEL UR4, UR24, UR22, !UP0 ;  /* 0x0000001618047287 */ /* 0x000fe4000c000000 */
[----:B------:R-:W-:Y:S02]  /*13e0*/  UIMAD UR7, UR5, UR21, URZ ;  /* 0x00000015050772a4 */ /* 0x000fe4000f8e02ff */
[----:B------:R-:W-:Y:S02]  /*13f0*/  USEL UR5, UR20, UR13, !UP1 ;  /* 0x0000000d14057287 */ /* 0x000fe4000c800000 */
[----:B------:R-:W-:Y:S02]  /*1400*/  UIMAD UR12, UR6, UR21, URZ ;  /* 0x00000015060c72a4 */ /* 0x000fe4000f8e02ff */
[----:B------:R-:W-:-:S02]  /*1410*/  UISETP.GE.AND UP0, UPT, UR4, UR7, UPT ;  /* 0x000000070400728c */ /* 0x000fc4000bf06270 */
[----:B------:R-:W-:Y:S02]  /*1420*/  UIMAD.WIDE.U32 UR10, UR4, UR8, URZ ;  /* 0x00000008040a72a5 */ /* 0x000fe4000f8e00ff */
[----:B------:R-:W-:Y:S02]  /*1430*/  UISETP.GE.OR UP0, UPT, UR5, UR12, UP0 ;  /* 0x0000000c0500728c */ /* 0x000fe40008706670 */
[----:B------:R-:W-:Y:S02]  /*1440*/  UIMAD.WIDE.U32 UR12, UR5, UR8, URZ ;  /* 0x00000008050c72a5 */ /* 0x000fe4000f8e00ff */
[----:B------:R-:W-:Y:S01]  /*1450*/  UIADD3 UR10, UPT, UPT, -UR4, URZ, URZ ;  /* 0x000000ff040a7290 */ /* 0x000fe2000fffe1ff */
[----:B------:R-:W-:Y:S01]  /*1460*/  UMOV UR8, UR11 ;  /* 0x0000000b00087c82 */ /* 0x000fe20008000000 */
[----:B------:R-:W-:Y:S02]  /*1470*/  UIADD3 UR11, UPT, UPT, -UR5, URZ, URZ ;  /* 0x000000ff050b7290 */ /* 0x000fe4000fffe1ff */
[----:B------:R-:W-:-:S03]  /*1480*/  USHF.R.U32.HI UR8, URZ, UR9, UR8 ;  /* 0x00000009ff087299 */ /* 0x000fc60008011608 */
[----:B------:R-:W-:Y:S01]  /*1490*/  @!UP0 UMOV UR7, UR13 ;  /* 0x0000000d00078c82 */ /* 0x000fe20008000000 */
[----:B------:R-:W-:Y:S02]  /*14a0*/  UIMAD UR24, UR14, UR10, UR24 ;  /* 0x0000000a0e1872a4 */ /* 0x000fe4000f8e0218 */
[----:B------:R-:W-:Y:S02]  /*14b0*/  USEL UR8, UR4, UR8, !UP2 ;  /* 0x0000000804087287 */ /* 0x000fe4000d000000 */
[----:B------:R-:W-:Y:S02]  /*14c0*/  @!UP0 USHF.R.U32.HI UR7, URZ, UR9, UR7 ;  /* 0x00000009ff078299 */ /* 0x000fe40008011607 */
[----:B------:R-:W-:Y:S02]  /*14d0*/  UIADD3 UR9, UPT, UPT, -UR8, URZ, URZ ;  /* 0x000000ff08097290 */ /* 0x000fe4000fffe1ff */
[----:B------:R-:W-:Y:S02]  /*14e0*/  @!UP0 USEL UR7, UR5, UR7, !UP2 ;  /* 0x0000000705078287 */ /* 0x000fe4000d000000 */
[----:B------:R-:W-:-:S02]  /*14f0*/  UIMAD UR9, UR21, UR9, UR4 ;  /* 0x00000009150972a4 */ /* 0x000fc4000f8e0204 */
[----:B------:R-:W-:Y:S02]  /*1500*/  @!UP0 UIADD3 UR8, UPT, UPT, UR8, -UR7, URZ ;  /* 0x8000000708088290 */ /* 0x000fe4000fffe0ff */
[----:B------:R-:W-:Y:S02]  /*1510*/  @!UP0 UIMAD UR6, UR9, UR6, UR7 ;  /* 0x00000006090682a4 */ /* 0x000fe4000f8e0207 */
[----:B------:R-:W-:Y:S02]  /*1520*/  @!UP0 UIMAD UR4, UR8, UR21, UR5 ;  /* 0x00000015080482a4 */ /* 0x000fe4000f8e0205 */
[----:B------:R-:W-:Y:S02]  /*1530*/  UIMAD UR20, UR30, UR11, UR20 ;  /* 0x0000000b1e1472a4 */ /* 0x000fe4000f8e0214 */
[----:B------:R-:W-:Y:S01]  /*1540*/  UIMAD UR24, UR4, UR14, UR24 ;  /* 0x0000000e041872a4 */ /* 0x000fe2000f8e0218 */
[----:B------:R-:W-:Y:S02]  /*1550*/  @!UP0 UMOV UR5, UR6 ;  /* 0x0000000600058c82 */ /* 0x000fe40008000000 */
[----:B------:R-:W-:-:S12]  /*1560*/  UIMAD UR20, UR5, UR30, UR20 ;  /* 0x0000001e051472a4 */ /* 0x000fd8000f8e0214 */
.L_x_18:
[----:B------:R-:W-:Y:S02]  /*1570*/  UISETP.NE.AND UP1, UPT, UR31, 0x1, UPT ;  /* 0x000000011f00788c */ /* 0x000fe4000bf25270 */
[----:B------:R-:W-:Y:S02]  /*1580*/  ULOP3.LUT UR21, UR26, 0xffff, URZ, 0xc0, !UPT ;  /* 0x0000ffff1a157892 */ /* 0x000fe4000f8ec0ff */
[----:B------:R-:W-:Y:S02]  /*1590*/  UISETP.NE.AND UP0, UPT, UR25, 0x2, UPT ;  /* 0x000000021900788c */ /* 0x000fe4000bf05270 */
[----:B------:R-:W-:Y:S02]  /*15a0*/  ULOP3.LUT UR22, UR29, 0x400, URZ, 0xc0, !UPT ;  /* 0x000004001d167892 */ /* 0x000fe4000f8ec0ff */
[----:B------:R-:W-:Y:S02]  /*15b0*/  ULOP3.LUT UR45, UR45, 0x40, URZ, 0xc0, !UPT ;  /* 0x000000402d2d7892 */ /* 0x000fe4000f8ec0ff */
[----:B------:R-:W-:Y:S01]  /*15c0*/  USHF.L.U32 UR21, UR32, UR21, URZ ;  /* 0x0000001520157299 */ /* 0x000fe200080006ff */
[----:B------:R-:W-:Y:S11]  /*15d0*/  BRA.U UP1, `(.L_x_19) ;  /* 0x0000000101447547 */ /* 0x000ff6000b800000 */
[----:B------:R-:W1:Y:S01]  /*15e0*/  LDCU.128 UR8, c[0x0][0xb10] ;  /* 0x00016200ff0877ac */ /* 0x000e620008000c00 */
[----:B------:R-:W2:Y:S01]  /*15f0*/  LDCU UR12, c[0x0][0xb0c] ;  /* 0x00016180ff0c77ac */ /* 0x000ea20008000800 */
[----:B------:R-:W3:Y:S01]  /*1600*/  LDCU UR13, c[0x0][0xb20] ;  /* 0x00016400ff0d77ac */ /* 0x000ee20008000800 */
[----:B-1----:R-:W-:Y:S02]  /*1610*/  UIMAD.WIDE.U32 UR6, UR20, UR8, URZ ;  /* 0x00000008140672a5 */ /* 0x002fe4000f8e00ff */
[----:B------:R-:W-:Y:S02]  /*1620*/  UIMAD.WIDE.U32 UR4, UR24, UR11, URZ ;  /* 0x0000000b180472a5 */ /* 0x000fe4000f8e00ff */
[----:B--2---:R-:W-:Y:S02]  /*1630*/  UISETP.NE.AND UP2, UPT, UR12, 0x1, UPT ;  /* 0x000000010c00788c */ /* 0x004fe4000bf45270 */
[----:B------:R-:W-:Y:S01]  /*1640*/  UISETP.NE.AND UP1, UPT, UR10, 0x1, UPT ;  /* 0x000000010a00788c */ /* 0x000fe2000bf25270 */
[----:B------:R-:W-:-:S02]  /*1650*/  UMOV UR6, UR7 ;  /* 0x0000000700067c82 */ /* 0x000fc40008000000 */
[----:B------:R-:W-:Y:S01]  /*1660*/  UMOV UR4, UR5 ;  /* 0x0000000500047c82 */ /* 0x000fe20008000000 */
[----:B------:R-:W-:Y:S02]  /*1670*/  USHF.R.U32.HI UR6, URZ, UR9, UR6 ;  /* 0x00000009ff067299 */ /* 0x000fe40008011606 */
[----:B---3--:R-:W-:Y:S02]  /*1680*/  USHF.R.U32.HI UR4, URZ, UR13, UR4 ;  /* 0x0000000dff047299 */ /* 0x008fe40008011604 */
[----:B------:R-:W-:Y:S02]  /*1690*/  USEL UR5, UR20, UR6, !UP2 ;  /* 0x0000000614057287 */ /* 0x000fe4000d000000 */
[----:B------:R-:W-:-:S04]  /*16a0*/  USEL UR4, UR24, UR4, !UP1 ;  /* 0x0000000418047287 */ /* 0x000fc8000c800000 */
[----:B------:R-:W-:Y:S02]  /*16b0*/  UIADD3 UR6, UPT, UPT, UR5, -UR4, URZ ;  /* 0x8000000405067290 */ /* 0x000fe4000fffe0ff */
[----:B------:R-:W-:Y:S02]  /*16c0*/  UIADD3 UR4, UPT, UPT, -UR5, UR4, URZ ;  /* 0x0000000405047290 */ /* 0x000fe4000fffe1ff */
[----:B------:R-:W-:Y:S02]  /*16d0*/  UIMAD UR24, UR6, UR10, UR24 ;  /* 0x0000000a061872a4 */ /* 0x000fe4000f8e0218 */
[----:B------:R-:W-:-:S12]  /*16e0*/  UIMAD UR20, UR4, UR12, UR20 ;  /* 0x0000000c041472a4 */ /* 0x000fd8000f8e0214 */
.L_x_19:
[----:B------:R-:W-:Y:S05]  /*16f0*/  BRA.U !UP5, `(.L_x_20) ;  /* 0x000000010d0c7547 */ /* 0x000fea000b800000 */
[----:B------:R-:W-:Y:S01]  /*1700*/  UCGABAR_WAIT ;  /* 0x0000000000007dc7 */ /* 0x000fe20008000000 */
[----:B------:R-:W-:Y:S01]  /*1710*/  CCTL.IVALL ;  /* 0x00000000ff00798f */ /* 0x000fe20002000000 */
[----:B------:R-:W-:Y:S05]  /*1720*/  BRA `(.L_x_21) ;  /* 0x0000000000047947 */ /* 0x000fea0003800000 */
.L_x_20:
[----:B------:R-:W-:Y:S06]  /*1730*/  BAR.SYNC.DEFER_BLOCKING 0x0 ;  /* 0x0000000000007b1d */ /* 0x000fec0000010000 */
.L_x_21:
[----:B------:R-:W-:Y:S05]  /*1740*/  BRA.U UP0, `(.L_x_22) ;  /* 0x0000001100b87547 */ /* 0x000fea000b800000 */
[----:B------:R-:W1:Y:S01]  /*1750*/  LDCU UR6, c[0x0][0x38c] ;  /* 0x00007180ff0677ac */ /* 0x000e620008000800 */
[----:B------:R-:W-:Y:S01]  /*1760*/  PLOP3.LUT P1, PT, PT, PT, UP3, 0x80, 0x8 ;  /* 0x000000000008781c */ /* 0x000fe20003f2f038 */
[----:B------:R-:W-:Y:S01]  /*1770*/  IMAD.MOV.U32 R12, RZ, RZ, 0x1 ;  /* 0x00000001ff0c7424 */ /* 0x000fe200078e00ff */
[----:B------:R-:W-:Y:S02]  /*1780*/  ISETP.NE.AND P2, PT, R0, RZ, P3 ;  /* 0x000000ff0000720c */ /* 0x000fe40001f45270 */
[----:B------:R-:W-:Y:S02]  /*1790*/  CS2R R10, SRZ ;  /* 0x00000000000a7805 */ /* 0x000fe4000001ff00 */
[----:B------:R-:W-:Y:S01]  /*17a0*/  PLOP3.LUT P1, PT, P1, PT, PT, 0x8, 0x80 ;  /* 0x000000000080781c */ /* 0x000fe20000f2e170 */
[----:B------:R-:W-:Y:S01]  /*17b0*/  IMAD.MOV.U32 R9, RZ, RZ, RZ ;  /* 0x000000ffff097224 */ /* 0x000fe200078e00ff */
[----:B------:R-:W2:Y:S01]  /*17c0*/  LDCU UR38, c[0x0][0x370] ;  /* 0x00006e00ff2677ac */ /* 0x000ea20008000800 */
[----:B------:R-:W-:Y:S01]  /*17d0*/  IMAD.MOV.U32 R8, RZ, RZ, 0x1 ;  /* 0x00000001ff087424 */ /* 0x000fe200078e00ff */
[----:B------:R-:W3:Y:S01]  /*17e0*/  LDCU.64 UR26, c[0x0][0x348] ;  /* 0x00006900ff1a77ac */ /* 0x000ee20008000a00 */
[----:B------:R-:W-:Y:S01]  /*17f0*/  ULEA.HI UR43, UR22, UR45, URZ, 0x1b ;  /* 0x0000002d162b7291 */ /* 0x000fe2000f8fd8ff */
[----:B------:R-:W4:Y:S01]  /*1800*/  LDCU UR37, c[0x0][0x374] ;  /* 0x00006e80ff2577ac */ /* 0x000f220008000800 */
[----:B-1----:R-:W-:-:S02]  /*1810*/  UIADD3 UR5, UPT, UPT, UR6, 0x1f, URZ ;  /* 0x0000001f06057890 */ /* 0x002fc4000fffe0ff */
[----:B------:R-:W-:Y:S02]  /*1820*/  UIADD3 UR47, UPT, UPT, UR6, 0x3e, URZ ;  /* 0x0000003e062f7890 */ /* 0x000fe4000fffe0ff */
[----:B------:R-:W-:Y:S01]  /*1830*/  USHF.R.S32.HI UR4, URZ, 0x1f, UR5 ;  /* 0x0000001fff047899 */ /* 0x000fe20008011405 */
[----:B------:R-:W-:-:S03]  /*1840*/  UMOV UR7, URZ ;  /* 0x000000ff00077c82 */ /* 0x000fc60008000000 */
[----:B------:R-:W-:Y:S02]  /*1850*/  ULEA.HI UR4, UR4, UR5, URZ, 0x5 ;  /* 0x0000000504047291 */ /* 0x000fe4000f8f28ff */
[----:B------:R-:W-:Y:S02]  /*1860*/  UIADD3 UR5, UPT, UPT, UR6, -0x1, URZ ;  /* 0xffffffff06057890 */ /* 0x000fe4000fffe0ff */
[----:B------:R-:W-:Y:S02]  /*1870*/  USHF.R.S32.HI UR40, URZ, 0x5, UR4 ;  /* 0x00000005ff287899 */ /* 0x000fe40008011404 */
[----:B------:R-:W-:Y:S02]  /*1880*/  UISETP.GE.U32.AND UP1, UPT, UR5, -0x3f, UPT ;  /* 0xffffffc10500788c */ /* 0x000fe4000bf26070 */
[----:B------:R-:W-:-:S04]  /*1890*/  UISETP.LT.U32.AND UP0, UPT, UR40, 0x3, UPT ;  /* 0x000000032800788c */ /* 0x000fc8000bf01070 */
[----:B------:R-:W-:Y:S02]  /*18a0*/  USEL UR39, UR40, 0x3, UP0 ;  /* 0x0000000328277887 */ /* 0x000fe40008000000 */
[----:B------:R-:W-:Y:S02]  /*18b0*/  UISETP.NE.AND UP0, UPT, UR25, URZ, UPT ;  /* 0x000000ff1900728c */ /* 0x000fe4000bf05270 */
[----:B------:R-:W-:Y:S02]  /*18c0*/  UIADD3 UR4, UPT, UPT, UR39, -0x1, URZ ;  /* 0xffffffff27047890 */ /* 0x000fe4000fffe0ff */
[----:B------:R-:W-:Y:S02]  /*18d0*/  @UP1 UIADD3 UR4, UPT, UPT, UR39, URZ, URZ ;  /* 0x000000ff27041290 */ /* 0x000fe4000fffe0ff */
[----:B------:R-:W-:Y:S02]  /*18e0*/  USEL UR23, UR41, 0x2, UP0 ;  /* 0x0000000229177887 */ /* 0x000fe40008000000 */
[----:B------:R-:W-:-:S02]  /*18f0*/  UIADD3 UR44, UPT, UPT, UR40, -UR39, URZ ;  /* 0x80000027282c7290 */ /* 0x000fc4000fffe0ff */
[----:B------:R-:W-:Y:S02]  /*1900*/  UIADD3 UR25, UPT, UPT, UR4, 0x1, URZ ;  /* 0x0000000104197890 */ /* 0x000fe4000fffe0ff */
[----:B--234-:R-:W-:-:S12]  /*1910*/  UIADD3 UR41, UPT, UPT, -UR4, URZ, URZ ;  /* 0x000000ff04297290 */ /* 0x01cfd8000fffe1ff */
.L_x_42:
[----:B------:R-:W-:Y:S01]  /*1920*/  UISETP.NE.AND UP0, UPT, UR46, URZ, UPT ;  /* 0x000000ff2e00728c */ /* 0x000fe2000bf05270 */
[----:B-1----:R-:W1:Y:S08]  /*1930*/  S2UR UR46, SR_CgaCtaId ;  /* 0x00000000002e79c3 */ /* 0x002e700000008800 */
[----:B------:R-:W-:Y:S05]  /*1940*/  BRA.U UP0, `(.L_x_23) ;  /* 0x0000000100347547 */ /* 0x000fea000b800000 */
[----:B------:R-:W2:Y:S01]  /*1950*/  S2R R0, SR_CgaCtaId ;  /* 0x0000000000007919 */ /* 0x000ea20000008800 */
[----:B------:R-:W-:Y:S02]  /*1960*/  MOV R3, 0x400 ;  /* 0x0000040000037802 */ /* 0x000fe40000000f00 */
[----:B------:R-:W-:Y:S02]  /*1970*/  SHF.L.U32 R2, R8, 0x1f, RZ ;  /* 0x0000001f08027819 */ /* 0x000fe400000006ff */
[----:B--2---:R-:W-:-:S05]  /*1980*/  LEA R0, R0, R3, 0x18 ;  /* 0x0000000300007211 */ /* 0x004fca00078ec0ff */
[----:B------:R-:W-:-:S04]  /*1990*/  IMAD R3, R9, 0x8, R0 ;  /* 0x0000000809037824 */ /* 0x000fc800078e0200 */
[----:B------:R-:W2:Y:S02]  /*19a0*/  SYNCS.PHASECHK.TRANS64.TRYWAIT P0, [R3+URZ+0xd0], R2 ;  /* 0x0000d002030075a7 */ /* 0x000ea400080011ff */
[----:B--2---:R-:W-:Y:S05]  /*19b0*/  @!P0 BRA `(.L_x_24) ;  /* 0x0000006000e08947 */ /* 0x004fea0003800000 */
.L_x_122:
[----:B------:R-:W-:Y:S01]  /*19c0*/  VIADD R9, R9, 0x1 ;  /* 0x0000000109097836 */ /* 0x000fe20000000000 */
[----:B------:R2:W-:Y:S04]  /*19d0*/  SYNCS.ARRIVE.TRANS64.A1T0 RZ, [R3+URZ+0xc0], RZ ;  /* 0x0000c0ff03ff79a7 */ /* 0x0005e800081000ff */
[----:B------:R-:W-:-:S04]  /*19e0*/  ISETP.NE.AND P0, PT, R9, 0x2, PT ;  /* 0x000000020900780c */ /* 0x000fc80003f05270 */
[----:B------:R-:W-:Y:S02]  /*19f0*/  SEL R9, R9, RZ, P0 ;  /* 0x000000ff09097207 */ /* 0x000fe40000000000 */
[----:B--2---:R-:W-:-:S04]  /*1a00*/  SEL R3, RZ, 0x1, P0 ;  /* 0x00000001ff037807 */ /* 0x004fc80000000000 */
[----:B------:R-:W-:-:S07]  /*1a10*/  LOP3.LUT R8, R8, R3, RZ, 0x3c, !PT ;  /* 0x0000000308087212 */ /* 0x000fce00078e3cff */
.L_x_23:
[----:B------:R-:W-:Y:S01]  /*1a20*/  UMOV UR6, 0x400 ;  /* 0x0000040000067882 */ /* 0x000fe20000000000 */
[----:B------:R-:W-:Y:S01]  /*1a30*/  SHF.L.U32 R0, R12, 0x1f, RZ ;  /* 0x0000001f0c007819 */ /* 0x000fe200000006ff */
[----:B-1----:R-:W-:Y:S02]  /*1a40*/  ULEA UR6, UR46, UR6, 0x18 ;  /* 0x000000062e067291 */ /* 0x002fe4000f8ec0ff */
[----:B------:R-:W-:Y:S02]  /*1a50*/  UISETP.GE.U32.AND UP0, UPT, UR47, 0x3f, UPT ;  /* 0x0000003f2f00788c */ /* 0x000fe4000bf06070 */
[----:B------:R-:W-:Y:S02]  /*1a60*/  ULEA UR4, UR7, UR6, 0x3 ;  /* 0x0000000607047291 */ /* 0x000fe4000f8e18ff */
[----:B------:R-:W-:Y:S01]  /*1a70*/  ULEA UR11, UR24, UR45, 0x7 ;  /* 0x0000002d180b7291 */ /* 0x000fe2000f8e38ff */
[----:B------:R-:W-:-:S06]  /*1a80*/  UMOV UR13, URZ ;  /* 0x000000ff000d7c82 */ /* 0x000fcc0008000000 */
[----:B------:R1:W2:Y:S01]  /*1a90*/  SYNCS.PHASECHK.TRANS64.TRYWAIT P0, [UR4+0x18], R0 ;  /* 0x00001800ff0075a7 */ /* 0x0002a20008001104 */
[----:B------:R-:W-:-:S04]  /*1aa0*/  ULEA.HI UR4, UR20, UR20, URZ, 0x1 ;  /* 0x0000001414047291 */ /* 0x000fc8000f8f08ff */
[----:B------:R-:W-:-:S04]  /*1ab0*/  USHF.L.U32 UR4, UR4, 0x6, URZ ;  /* 0x0000000604047899 */ /* 0x000fc800080006ff */
[----:B------:R-:W-:-:S04]  /*1ac0*/  ULOP3.LUT UR35, UR4, 0xffffff80, URZ, 0xc0, !UPT ;  /* 0xffffff8004237892 */ /* 0x000fc8000f8ec0ff */
[----:B------:R-:W-:Y:S01]  /*1ad0*/  UIADD3 UR35, UPT, UPT, UR43, UR35, URZ ;  /* 0x000000232b237290 */ /* 0x000fe2000fffe0ff */
[----:B------:R-:W-:Y:S11]  /*1ae0*/  BRA.U !UP0, `(.L_x_25) ;  /* 0x0000000108c47547 */ /* 0x000ff6000b800000 */
[----:B------:R-:W-:Y:S01]  /*1af0*/  UMOV UR16, UR41 ;  /* 0x0000002900107c82 */ /* 0x000fe20008000000 */
[----:B------:R-:W-:Y:S01]  /*1b00*/  UMOV UR4, UR7 ;  /* 0x0000000700047c82 */ /* 0x000fe20008000000 */
[----:B------:R-:W-:-:S05]  /*1b10*/  UMOV UR34, URZ ;  /* 0x000000ff00227c82 */ /* 0x000fca0008000000 */
.L_x_31:
[----:B------:R-:W-:Y:S01]  /*1b20*/  ULEA UR33, UR4, UR6, 0x3 ;  /* 0x0000000604217291 */ /* 0x000fe2000f8e18ff */
[----:B------:R-:W-:Y:S01]  /*1b30*/  @P3 MOV R2, 0x2000 ;  /* 0x0000200000023802 */ /* 0x000fe20000000f00 */
[----:B--234-:R-:W-:Y:S10]  /*1b40*/  @P0 BRA `(.L_x_26) ;  /* 0x00000000000c0947 */ /* 0x01cff40003800000 */
[----:B------:R-:W-:-:S04]  /*1b50*/  SHF.L.U32 R3, R12, 0x1f, RZ ;  /* 0x0000001f0c037819 */ /* 0x000fc800000006ff */
[----:B------:R-:W2:Y:S02]  /*1b60*/  SYNCS.PHASECHK.TRANS64.TRYWAIT P0, [UR33+0x18], R3 ;  /* 0x00001803ff0075a7 */ /* 0x000ea40008001121 */
[----:B--2---:R-:W-:Y:S05]  /*1b70*/  @!P0 BRA `(.L_x_27) ;  /* 0x0000006000848947 */ /* 0x004fea0003800000 */
.L_x_26:
[----:B------:R2:W-:Y:S01]  /*1b80*/  @P3 SYNCS.ARRIVE.TRANS64 RZ, [UR33], R2 ;  /* 0x00000002ffff39a7 */ /* 0x0005e20008000021 */
[----:B------:R-:W-:Y:S02]  /*1b90*/  ULOP3.LUT UR5, UR23, 0x2, URZ, 0xfc, !UPT ;  /* 0x0000000217057892 */ /* 0x000fe4000f8efcff */
[----:B------:R-:W-:Y:S02]  /*1ba0*/  UIADD3 UR16, UPT, UPT, UR16, 0x1, URZ ;  /* 0x0000000110107890 */ /* 0x000fe4000fffe0ff */
[----:B------:R-:W-:Y:S02]  /*1bb0*/  UISETP.NE.AND UP0, UPT, UR5, 0x2, UPT ;  /* 0x000000020500788c */ /* 0x000fe4000bf05270 */
[----:B------:R-:W-:-:S07]  /*1bc0*/  UISETP.NE.AND UP2, UPT, UR16, 0x1, UPT ;  /* 0x000000011000788c */ /* 0x000fce000bf45270 */
[----:B------:R-:W-:Y:S05]  /*1bd0*/  BRA.U UP0, `(.L_x_28) ;  /* 0x0000000100047547 */ /* 0x000fea000b800000 */
[----:B------:R-:W-:Y:S05]  /*1be0*/  BPT.TRAP 0x1 ;  /* 0x000000040000795c */ /* 0x000fea0000300000 */
.L_x_28:
[----:B------:R-:W-:Y:S04]  /*1bf0*/  BSSY.RECONVERGENT B0, `(.L_x_29) ;  /* 0x0000003000007945 */ /* 0x000fe80003800200 */
[----:B------:R-:W-:Y:S05]  /*1c00*/  @!P2 BRA `(.L_x_30) ;  /* 0x000000000004a947 */ /* 0x000fea0003800000 */
[----:B------:R-:W-:Y:S05]  /*1c10*/  BPT.TRAP 0x1 ;  /* 0x000000040000795c */ /* 0x000fea0000300000 */
.L_x_30:
[----:B------:R-:W-:Y:S05]  /*1c20*/  BSYNC.RECONVERGENT B0 ;  /* 0x0000000000007941 */ /* 0x000fea0003800200 */
.L_x_29:
[----:B------:R-:W-:Y:S02]  /*1c30*/  UIADD3 UR5, UPT, UPT, UR4, 0x1, URZ ;  /* 0x0000000104057890 */ /* 0x000fe4000fffe0ff */
[----:B------:R-:W-:Y:S02]  /*1c40*/  UIADD3 UR14, UP1, UPT, UR26, 0x80, URZ ;  /* 0x000000801a0e7890 */ /* 0x000fe4000ff3e0ff */
[----:B------:R-:W-:Y:S02]  /*1c50*/  UISETP.NE.AND UP0, UPT, UR5, 0x3, UPT ;  /* 0x000000030500788c */ /* 0x000fe4000bf05270 */
[----:B------:R-:W-:Y:S02]  /*1c60*/  ULOP3.LUT UR33, UR33, 0xfefffff8, URZ, 0xc0, !UPT ;  /* 0xfefffff821217892 */ /* 0x000fe4000f8ec0ff */
[----:B------:R-:W-:Y:S02]  /*1c70*/  USEL UR8, URZ, 0x1, UP0 ;  /* 0x00000001ff087887 */ /* 0x000fe40008000000 */
[----:B------:R-:W-:-:S02]  /*1c80*/  USEL UR7, UR5, URZ, UP0 ;  /* 0x000000ff05077287 */ /* 0x000fc40008000000 */
[----:B------:R-:W-:Y:S02]  /*1c90*/  UIADD3.X UR15, UPT, UPT, URZ, UR27, URZ, UP1, !UPT ;  /* 0x0000001bff0f7290 */ /* 0x000fe40008ffe4ff */
[----:B------:R-:W-:Y:S01]  /*1ca0*/  ULEA UR5, UR7, UR6, 0x3 ;  /* 0x0000000607057291 */ /* 0x000fe2000f8e18ff */
[----:B------:R-:W-:Y:S01]  /*1cb0*/  LOP3.LUT R12, R12, UR8, RZ, 0x3c, !PT ;  /* 0x000000080c0c7c12 */ /* 0x000fe2000f8e3cff */
[----:B------:R-:W-:Y:S02]  /*1cc0*/  USHF.L.U32 UR8, UR4, 0xb, URZ ;  /* 0x0000000b04087899 */ /* 0x000fe400080006ff */
[----:B------:R-:W-:Y:S01]  /*1cd0*/  UIADD3 UR4, UP0, UPT, UR26, 0x180, URZ ;  /* 0x000001801a047890 */ /* 0x000fe2000ff1e0ff */
[----:B-1----:R-:W-:Y:S01]  /*1ce0*/  SHF.L.U32 R0, R12, 0x1f, RZ ;  /* 0x0000001f0c007819 */ /* 0x002fe200000006ff */
[----:B------:R-:W-:Y:S02]  /*1cf0*/  ULOP3.LUT UR32, UR8, UR22, URZ, 0xfc, !UPT ;  /* 0x0000001608207292 */ /* 0x000fe4000f8efcff */
[----:B------:R-:W-:Y:S01]  /*1d00*/  UPRMT UR13, URZ, 0x5410, UR21 ;  /* 0x00005410ff0d7896 */ /* 0x000fe20008000015 */
[----:B------:R3:W4:Y:S01]  /*1d10*/  SYNCS.PHASECHK.TRANS64.TRYWAIT P0, [UR5+0x18], R0 ;  /* 0x00001800ff0075a7 */ /* 0x0007220008001105 */
[----:B------:R-:W-:-:S02]  /*1d20*/  UIADD3 UR32, UPT, UPT, UR6, 0x4300, UR32 ;  /* 0x0000430006207890 */ /* 0x000fc4000fffe020 */
[----:B------:R-:W-:Y:S02]  /*1d30*/  UIADD3 UR8, UPT, UPT, UR6, 0x5b00, UR8 ;  /* 0x00005b0006087890 */ /* 0x000fe4000fffe008 */
[----:B------:R-:W-:Y:S01]  /*1d40*/  UIADD3.X UR5, UPT, UPT, URZ, UR27, URZ, UP0, !UPT ;  /* 0x0000001bff057290 */ /* 0x000fe200087fe4ff */
[----:B------:R-:W-:Y:S01]  /*1d50*/  UMOV UR18, 0x0 ;  /* 0x0000000000127882 */ /* 0x000fe20000000000 */
[----:B------:R-:W-:Y:S01]  /*1d60*/  UMOV UR19, 0x10000000 ;  /* 0x1000000000137882 */ /* 0x000fe20000000000 */
[----:B------:R-:W-:Y:S01]  /*1d70*/  UMOV UR10, UR34 ;  /* 0x00000022000a7c82 */ /* 0x000fe20008000000 */
[----:B------:R-:W-:Y:S01]  /*1d80*/  UMOV UR12, UR36 ;  /* 0x00000024000c7c82 */ /* 0x000fe20008000000 */
[----:B------:R-:W-:Y:S01]  /*1d90*/  UMOV UR9, UR33 ;  /* 0x0000002100097c82 */ /* 0x000fe20008000000 */
[----:B------:R1:W-:Y:S03]  /*1da0*/  UTMALDG.3D.MULTICAST.2CTA [UR32], [UR14], UR13, desc[UR18] ;  /* 0x000012200e0073b4 */ /* 0x0003e6000821180d */
[----:B------:R2:W-:Y:S01]  /*1db0*/  UTMALDG.3D.2CTA [UR8], [UR4], desc[UR18] ;  /* 0x00001208040075b4 */ /* 0x0005e20008211000 */
[----:B-1----:R-:W-:Y:S01]  /*1dc0*/  UIADD3 UR34, UPT, UPT, UR34, 0x20, URZ ;  /* 0x0000002022227890 */ /* 0x002fe2000fffe0ff */
[----:B------:R-:W-:Y:S01]  /*1dd0*/  UMOV UR13, UR25 ;  /* 0x00000019000d7c82 */ /* 0x000fe20008000000 */
[----:B--2---:R-:W-:Y:S01]  /*1de0*/  UMOV UR4, UR7 ;  /* 0x0000000700047c82 */ /* 0x004fe20008000000 */
[----:B------:R-:W-:Y:S09]  /*1df0*/  BRA.U UP2, `(.L_x_31) ;  /* 0xfffffffd02487547 */ /* 0x000ff2000b83ffff */
.L_x_25:
[----:B------:R-:W-:Y:S01]  /*1e00*/  ULEA UR4, UR7, UR6, 0x3 ;  /* 0x0000000607047291 */ /* 0x000fe2000f8e18ff */
[----:B-1-3--:R-:W-:Y:S01]  /*1e10*/  SHF.L.U32 R0, R12, 0x1f, RZ ;  /* 0x0000001f0c007819 */ /* 0x00afe200000006ff */
[----:B------:R-:W-:Y:S01]  /*1e20*/  @!P1 SYNCS.ARRIVE.TRANS64.A1T0 RZ, [UR6+0x58], RZ ;  /* 0x000058ffffff99a7 */ /* 0x000fe20008100006 */
[----:B------:R-:W-:-:S06]  /*1e30*/  UISETP.GT.AND UP0, UPT, UR40, UR39, UPT ;  /* 0x000000272800728c */ /* 0x000fcc000bf04270 */
[----:B--2-4-:R1:W2:Y:S03]  /*1e40*/  SYNCS.PHASECHK.TRANS64.TRYWAIT P0, [UR4+0x18], R0 ;  /* 0x00001800ff0075a7 */ /* 0x0142a60008001104 */
[----:B------:R-:W-:Y:S05]  /*1e50*/  BRA.U !UP0, `(.L_x_32) ;  /* 0x0000000108c47547 */ /* 0x000fea000b800000 */
[----:B------:R-:W-:Y:S01]  /*1e60*/  UIADD3 UR24, UPT, UPT, UR44, UR13, URZ ;  /* 0x0000000d2c187290 */ /* 0x000fe2000fffe0ff */
[----:B------:R-:W-:-:S11]  /*1e70*/  UMOV UR4, UR7 ;  /* 0x0000000700047c82 */ /* 0x000fd60008000000 */
.L_x_38:
[----:B------:R-:W-:Y:S01]  /*1e80*/  ULEA UR17, UR4, UR6, 0x3 ;  /* 0x0000000604117291 */ /* 0x000fe2000f8e18ff */
[----:B--2---:R-:W-:Y:S01]  /*1e90*/  @P3 MOV R2, 0x2000 ;  /* 0x0000200000023802 */ /* 0x004fe20000000f00 */
[----:B--2-4-:R-:W-:Y:S10]  /*1ea0*/  @P0 BRA `(.L_x_33) ;  /* 0x00000000000c0947 */ /* 0x014ff40003800000 */
[----:B------:R-:W-:-:S04]  /*1eb0*/  SHF.L.U32 R3, R12, 0x1f, RZ ;  /* 0x0000001f0c037819 */ /* 0x000fc800000006ff */
[----:B------:R-:W2:Y:S02]  /*1ec0*/  SYNCS.PHASECHK.TRANS64.TRYWAIT P0, [UR17+0x18], R3 ;  /* 0x00001803ff0075a7 */ /* 0x000ea40008001111 */
[----:B--2---:R-:W-:Y:S05]  /*1ed0*/  @!P0 BRA `(.L_x_34) ;  /* 0x0000005c00c48947 */ /* 0x004fea0003800000 */
.L_x_33:
[----:B------:R2:W-:Y:S01]  /*1ee0*/  @P3 SYNCS.ARRIVE.TRANS64 RZ, [UR17], R2 ;  /* 0x00000002ffff39a7 */ /* 0x0005e20008000011 */
[----:B------:R-:W-:-:S04]  /*1ef0*/  ULOP3.LUT UR5, UR23, 0x2, URZ, 0xfc, !UPT ;  /* 0x0000000217057892 */ /* 0x000fc8000f8efcff */
[----:B------:R-:W-:-:S09]  /*1f00*/  UISETP.NE.AND UP0, UPT, UR5, 0x2, UPT ;  /* 0x000000020500788c */ /* 0x000fd2000bf05270 */
[----:B------:R-:W-:Y:S05]  /*1f10*/  BRA.U UP0, `(.L_x_35) ;  /* 0x0000000100047547 */ /* 0x000fea000b800000 */
[----:B------:R-:W-:Y:S05]  /*1f20*/  BPT.TRAP 0x1 ;  /* 0x000000040000795c */ /* 0x000fea0000300000 */
.L_x_35:
[----:B------:R-:W-:Y:S04]  /*1f30*/  BSSY.RECONVERGENT B0, `(.L_x_36) ;  /* 0x0000003000007945 */ /* 0x000fe80003800200 */
[----:B------:R-:W-:Y:S05]  /*1f40*/  @!P2 BRA `(.L_x_37) ;  /* 0x000000000004a947 */ /* 0x000fea0003800000 */
[----:B------:R-:W-:Y:S05]  /*1f50*/  BPT.TRAP 0x1 ;  /* 0x000000040000795c */ /* 0x000fea0000300000 */
.L_x_37:
[----:B------:R-:W-:Y:S05]  /*1f60*/  BSYNC.RECONVERGENT B0 ;  /* 0x0000000000007941 */ /* 0x000fea0003800200 */
.L_x_36:
[----:B------:R-:W-:Y:S02]  /*1f70*/  UIADD3 UR5, UPT, UPT, UR4, 0x1, URZ ;  /* 0x0000000104057890 */ /* 0x000fe4000fffe0ff */
[----:B------:R-:W-:Y:S02]  /*1f80*/  USHF.L.U32 UR18, UR13, 0x5, URZ ;  /* 0x000000050d127899 */ /* 0x000fe400080006ff */
[----:B------:R-:W-:Y:S02]  /*1f90*/  UISETP.NE.AND UP0, UPT, UR5, 0x3, UPT ;  /* 0x000000030500788c */ /* 0x000fe4000bf05270 */
[----:B------:R-:W-:Y:S02]  /*1fa0*/  ULOP3.LUT UR17, UR17, 0xfefffff8, URZ, 0xc0, !UPT ;  /* 0xfefffff811117892 */ /* 0x000fe4000f8ec0ff */
[----:B------:R-:W-:Y:S02]  /*1fb0*/  USEL UR8, URZ, 0x1, UP0 ;  /* 0x00000001ff087887 */ /* 0x000fe40008000000 */
[----:B------:R-:W-:-:S02]  /*1fc0*/  USEL UR7, UR5, URZ, UP0 ;  /* 0x000000ff05077287 */ /* 0x000fc40008000000 */
[----:B------:R-:W-:Y:S02]  /*1fd0*/  UIADD3 UR14, UP0, UPT, UR26, 0x180, URZ ;  /* 0x000001801a0e7890 */ /* 0x000fe4000ff1e0ff */
        /* <DEDUP_REMOVED lines=9> */
[----:B------:R-:W-:Y:S02]  /*2070*/  UIADD3.X UR5, UPT, UPT, URZ, UR27, URZ, UP1, !UPT ;  /* 0x0000001bff057290 */ /* 0x000fe40008ffe4ff */
[----:B------:R-:W-:Y:S02]  /*2080*/  UIADD3 UR8, UPT, UPT, UR6, 0x5b00, UR8 ;  /* 0x00005b0006087890 */ /* 0x000fe4000fffe008 */
[----:B------:R-:W-:Y:S01]  /*2090*/  UIADD3.X UR15, UPT, UPT, URZ, UR27, URZ, UP0, !UPT ;  /* 0x0000001bff0f7290 */ /* 0x000fe200087fe4ff */
[----:B------:R-:W-:Y:S01]  /*20a0*/  UMOV UR28, 0x0 ;  /* 0x00000000001c7882 */ /* 0x000fe20000000000 */
[----:B------:R-:W-:Y:S01]  /*20b0*/  UMOV UR29, 0x10000000 ;  /* 0x10000000001d7882 */ /* 0x000fe20000000000 */
[----:B------:R-:W-:Y:S01]  /*20c0*/  UMOV UR19, UR35 ;  /* 0x0000002300137c82 */ /* 0x000fe20008000000 */
[----:B------:R-:W-:Y:S01]  /*20d0*/  UMOV UR20, UR36 ;  /* 0x0000002400147c82 */ /* 0x000fe20008000000 */
[----:B------:R-:W-:Y:S01]  /*20e0*/  UMOV UR12, UR36 ;  /* 0x00000024000c7c82 */ /* 0x000fe20008000000 */
[----:B------:R1:W-:Y:S01]  /*20f0*/  UTMALDG.3D.MULTICAST.2CTA [UR16], [UR4], UR10, desc[UR28] ;  /* 0x00001c10040073b4 */ /* 0x0003e2000821180a */
[----:B------:R-:W-:Y:S01]  /*2100*/  UMOV UR9, UR17 ;  /* 0x0000001100097c82 */ /* 0x000fe20008000000 */
[----:B------:R-:W-:-:S04]  /*2110*/  UIADD3 UR13, UPT, UPT, UR13, 0x1, URZ ;  /* 0x000000010d0d7890 */ /* 0x000fc8000fffe0ff */
[----:B------:R-:W-:Y:S01]  /*2120*/  UISETP.NE.AND UP0, UPT, UR13, UR24, UPT ;  /* 0x000000180d00728c */ /* 0x000fe2000bf05270 */
[----:B-1----:R-:W-:Y:S01]  /*2130*/  UMOV UR10, UR18 ;  /* 0x00000012000a7c82 */ /* 0x002fe20008000000 */
[----:B------:R-:W-:Y:S01]  /*2140*/  UMOV UR4, UR7 ;  /* 0x0000000700047c82 */ /* 0x000fe20008000000 */
[----:B------:R3:W-:Y:S06]  /*2150*/  UTMALDG.3D.2CTA [UR8], [UR14], desc[UR28] ;  /* 0x00001c080e0075b4 */ /* 0x0007ec0008211000 */
[----:B---3--:R-:W-:Y:S05]  /*2160*/  BRA.U UP0, `(.L_x_38) ;  /* 0xfffffffd00447547 */ /* 0x008fea000b83ffff */
.L_x_32:
[C---:B------:R-:W-:Y:S01]  /*2170*/  LEA R3, R11.reuse, UR6, 0x3 ;  /* 0x000000060b037c11 */ /* 0x040fe2000f8e18ff */
[----:B------:R-:W-:Y:S01]  /*2180*/  NOP ;  /* 0x0000000000007918 */ /* 0x000fe20000000000 */
[----:B-1----:R-:W-:Y:S02]  /*2190*/  SHF.L.U32 R0, R10, 0x1f, RZ ;  /* 0x0000001f0a007819 */ /* 0x002fe400000006ff */
[----:B------:R-:W-:Y:S02]  /*21a0*/  LEA R5, R11, UR6, 0x4 ;  /* 0x000000060b057c11 */ /* 0x000fe4000f8e20ff */
[----:B--2-4-:R-:W1:Y:S02]  /*21b0*/  SYNCS.PHASECHK.TRANS64.TRYWAIT P0, [R3+URZ+0x60], R0 ;  /* 0x00006000030075a7 */ /* 0x014e6400080011ff */
[----:B-1----:R-:W-:Y:S05]  /*21c0*/  @!P0 BRA `(.L_x_39) ;  /* 0x0000005c00208947 */ /* 0x002fea0003800000 */
.L_x_125:
[----:B------:R-:W2:Y:S01]  /*21d0*/  LDS.128 R4, [R5+0xf0] ;  /* 0x0000f00005047984 */ /* 0x000ea20000000c00 */
[----:B------:R-:W-:Y:S01]  /*21e0*/  UISETP.GE.AND UP0, UPT, UR42, 0x1, UPT ;  /* 0x000000012a00788c */ /* 0x000fe2000bf06270 */
[----:B------:R-:W-:Y:S01]  /*21f0*/  @!PT LDS RZ, [RZ] ;  /* 0x00000000fffff984 */ /* 0x000fe20000000800 */
[----:B------:R-:W-:Y:S01]  /*2200*/  @!PT LDS RZ, [RZ] ;  /* 0x00000000fffff984 */ /* 0x000fe20000000800 */
[----:B------:R-:W-:Y:S01]  /*2210*/  @!PT LDS RZ, [RZ] ;  /* 0x00000000fffff984 */ /* 0x000fe20000000800 */
[----:B------:R-:W-:Y:S01]  /*2220*/  @!PT LDS RZ, [RZ] ;  /* 0x00000000fffff984 */ /* 0x000fe20000000800 */
[----:B------:R3:W-:Y:S06]  /*2230*/  MEMBAR.ALL.CTA ;  /* 0x0000000000007992 */ /* 0x0007ec0000008000 */
[----:B---3--:R-:W3:Y:S01]  /*2240*/  FENCE.VIEW.ASYNC.S ;  /* 0x00000000000073c6 */ /* 0x008ee20000000000 */
[----:B--2---:R-:W-:-:S13]  /*2250*/  LOP3.LUT P0, RZ, R6, 0x1, RZ, 0xc0, !PT ;  /* 0x0000000106ff7812 */ /* 0x004fda000780c0ff */
[----:B---3--:R-:W-:Y:S01]  /*2260*/  VOTEU.ANY UP1, P0 ;  /* 0x0000000000ff7886 */ /* 0x008fe20000020100 */
[----:B------:R-:W-:-:S13]  /*2270*/  PLOP3.LUT P0, PT, PT, PT, UP1, 0x80, 0x8 ;  /* 0x000000000008781c */ /* 0x000fda0003f0f018 */
[----:B-1----:R-:W-:Y:S02]  /*2280*/  @P0 LOP3.LUT R0, R5, 0xffff, RZ, 0xc0, !PT ;  /* 0x0000ffff05000812 */ /* 0x002fe400078ec0ff */
[----:B------:R-:W-:Y:S02]  /*2290*/  @P0 MOV R2, R4 ;  /* 0x0000000400020202 */ /* 0x000fe40000000f00 */
[----:B------:R-:W-:Y:S01]  /*22a0*/  @P0 R2UR UR5, R0 ;  /* 0x00000000000502ca */ /* 0x000fe200000e0000 */
[----:B------:R-:W-:Y:S01]  /*22b0*/  VIADD R0, R3, 0x70 ;  /* 0x0000007003007836 */ /* 0x000fe20000000000 */
[----:B------:R-:W-:Y:S02]  /*22c0*/  @P0 SHF.R.U32.HI R4, RZ, 0x10, R5 ;  /* 0x00000010ff040819 */ /* 0x000fe40000011605 */
[----:B------:R-:W-:Y:S02]  /*22d0*/  @P0 R2UR UR8, R2 ;  /* 0x00000000020802ca */ /* 0x000fe400000e0000 */
[----:B------:R-:W-:-:S02]  /*22e0*/  PRMT R0, RZ, 0x654, R0 ;  /* 0x00000654ff007816 */ /* 0x000fc40000000000 */
[----:B------:R-:W-:Y:S02]  /*22f0*/  @P0 R2UR UR4, R4 ;  /* 0x00000000040402ca */ /* 0x000fe400000e0000 */
[----:B------:R1:W-:Y:S03]  /*2300*/  SYNCS.ARRIVE.TRANS64.RED.A1T0 RZ, [R0+URZ], RZ ;  /* 0x000000ff00ff79a7 */ /* 0x0003e600081004ff */
[----:B------:R-:W-:-:S04]  /*2310*/  @UP1 UMOV UR30, UR5 ;  /* 0x00000005001e1c82 */ /* 0x000fc80008000000 */
[----:B------:R-:W-:-:S04]  /*2320*/  @UP1 UMOV UR31, UR8 ;  /* 0x00000008001f1c82 */ /* 0x000fc80008000000 */
[----:B------:R-:W-:Y:S01]  /*2330*/  @UP1 UMOV UR36, UR4 ;  /* 0x0000000400241c82 */ /* 0x000fe20008000000 */
[----:B------:R-:W-:Y:S05]  /*2340*/  BRA.U !UP0, `(.L_x_40) ;  /* 0x0000000108d47547 */ /* 0x000fea000b800000 */
[----:B------:R-:W2:Y:S01]  /*2350*/  LDCU.128 UR12, c[0x0][0xb10] ;  /* 0x00016200ff0c77ac */ /* 0x000ea20008000c00 */
[----:B------:R-:W3:Y:S01]  /*2360*/  LDCU UR24, c[0x0][0xb20] ;  /* 0x00016400ff1877ac */ /* 0x000ee20008000800 */
[----:B------:R-:W4:Y:S01]  /*2370*/  LDCU UR20, c[0x0][0xb0c] ;  /* 0x00016180ff1477ac */ /* 0x000f220008000800 */
[----:B------:R-:W1:Y:S01]  /*2380*/  LDCU.64 UR10, c[0x0][0xb28] ;  /* 0x00016500ff0a77ac */ /* 0x000e620008000a00 */
[----:B------:R-:W-:Y:S02]  /*2390*/  UISETP.NE.AND UP3, UPT, UR42, 0x1, UPT ;  /* 0x000000012a00788c */ /* 0x000fe4000bf65270 */
[----:B--2---:R-:W-:Y:S02]  /*23a0*/  UIMAD.WIDE.U32 UR8, UR37, UR15, URZ ;  /* 0x0000000f250872a5 */ /* 0x004fe4000f8e00ff */
[----:B------:R-:W-:Y:S02]  /*23b0*/  UIMAD.WIDE.U32 UR4, UR38, UR12, URZ ;  /* 0x0000000c260472a5 */ /* 0x000fe4000f8e00ff */
[----:B------:R-:W-:-:S02]  /*23c0*/  UISETP.NE.AND UP0, UPT, UR14, 0x1, UPT ;  /* 0x000000010e00788c */ /* 0x000fc4000bf05270 */
[----:B------:R-:W-:Y:S01]  /*23d0*/  UIMAD.WIDE.U32 UR28, UR30, UR15, URZ ;  /* 0x0000000f1e1c72a5 */ /* 0x000fe2000f8e00ff */
[----:B------:R-:W-:Y:S02]  /*23e0*/  UMOV UR8, UR9 ;  /* 0x0000000900087c82 */ /* 0x000fe40008000000 */
[----:B------:R-:W-:Y:S01]  /*23f0*/  UMOV UR4, UR5 ;  /* 0x0000000500047c82 */ /* 0x000fe20008000000 */
[----:B---3--:R-:W-:Y:S02]  /*2400*/  USHF.R.U32.HI UR8, URZ, UR24, UR8 ;  /* 0x00000018ff087299 */ /* 0x008fe40008011608 */
[----:B----4-:R-:W-:Y:S02]  /*2410*/  UISETP.NE.AND UP2, UPT, UR20, 0x1, UPT ;  /* 0x000000011400788c */ /* 0x010fe4000bf45270 */
[----:B------:R-:W-:Y:S02]  /*2420*/  USHF.R.U32.HI UR4, URZ, UR13, UR4 ;  /* 0x0000000dff047299 */ /* 0x000fe40008011604 */
[----:B------:R-:W-:-:S02]  /*2430*/  USEL UR5, UR37, UR8, !UP0 ;  /* 0x0000000825057287 */ /* 0x000fc4000c000000 */
[----:B------:R-:W-:Y:S02]  /*2440*/  USEL UR8, UR38, UR4, !UP2 ;  /* 0x0000000426087287 */ /* 0x000fe4000d000000 */
[----:B-1----:R-:W-:Y:S01]  /*2450*/  UIMAD.WIDE.U32 UR16, UR5, UR10, URZ ;  /* 0x0000000a051072a5 */ /* 0x002fe2000f8e00ff */
[----:B------:R-:W-:Y:S01]  /*2460*/  UMOV UR4, UR29 ;  /* 0x0000001d00047c82 */ /* 0x000fe20008000000 */
[----:B------:R-:W-:Y:S02]  /*2470*/  UIMAD.WIDE.U32 UR18, UR31, UR12, URZ ;  /* 0x0000000c1f1272a5 */ /* 0x000fe4000f8e00ff */
[----:B------:R-:W-:-:S03]  /*2480*/  UIMAD.WIDE.U32 UR28, UR8, UR10, URZ ;  /* 0x0000000a081c72a5 */ /* 0x000fc6000f8e00ff */
[----:B------:R-:W-:Y:S01]  /*2490*/  UMOV UR16, UR17 ;  /* 0x0000001100107c82 */ /* 0x000fe20008000000 */
[----:B------:R-:W-:Y:S02]  /*24a0*/  USHF.R.U32.HI UR4, URZ, UR24, UR4 ;  /* 0x00000018ff047299 */ /* 0x000fe40008011604 */
[----:B------:R-:W-:Y:S01]  /*24b0*/  @UP3 USHF.R.U32.HI UR5, URZ, UR11, UR16 ;  /* 0x0000000bff053299 */ /* 0x000fe20008011610 */
[----:B------:R-:W-:Y:S01]  /*24c0*/  UMOV UR18, UR19 ;  /* 0x0000001300127c82 */ /* 0x000fe20008000000 */
[----:B------:R-:W-:Y:S01]  /*24d0*/  UMOV UR28, UR29 ;  /* 0x0000001d001c7c82 */ /* 0x000fe20008000000 */
[----:B------:R-:W-:Y:S02]  /*24e0*/  USHF.R.U32.HI UR13, URZ, UR13, UR18 ;  /* 0x0000000dff0d7299 */ /* 0x000fe40008011612 */
[----:B------:R-:W-:Y:S02]  /*24f0*/  USEL UR4, UR30, UR4, !UP0 ;  /* 0x000000041e047287 */ /* 0x000fe4000c000000 */
[----:B------:R-:W-:-:S02]  /*2500*/  @UP3 USHF.R.U32.HI UR8, URZ, UR11, UR28 ;  /* 0x0000000bff083299 */ /* 0x000fc4000801161c */
[----:B------:R-:W-:Y:S02]  /*2510*/  UIMAD UR9, UR42, UR5, URZ ;  /* 0x000000052a0972a4 */ /* 0x000fe4000f8e02ff */
[----:B------:R-:W-:Y:S02]  /*2520*/  USEL UR5, UR31, UR13, !UP2 ;  /* 0x0000000d1f057287 */ /* 0x000fe4000d000000 */
[----:B------:R-:W-:Y:S02]  /*2530*/  UIMAD UR12, UR42, UR8, URZ ;  /* 0x000000082a0c72a4 */ /* 0x000fe4000f8e02ff */
[----:B------:R-:W-:Y:S02]  /*2540*/  UISETP.GE.AND UP0, UPT, UR4, UR9, UPT ;  /* 0x000000090400728c */ /* 0x000fe4000bf06270 */
[----:B------:R-:W-:Y:S02]  /*2550*/  UIMAD.WIDE.U32 UR16, UR4, UR10, URZ ;  /* 0x0000000a041072a5 */ /* 0x000fe4000f8e00ff */
[----:B------:R-:W-:-:S02]  /*2560*/  UISETP.GE.OR UP0, UPT, UR5, UR12, UP0 ;  /* 0x0000000c0500728c */ /* 0x000fc40008706670 */
        /* <DEDUP_REMOVED lines=19> */
.L_x_40:
[----:B------:R-:W2:Y:S02]  /*26a0*/  LDCU UR4, c[0x0][0xb30] ;  /* 0x00016600ff0477ac */ /* 0x000ea40008000800 */
[----:B--2---:R-:W-:-:S09]  /*26b0*/  UISETP.NE.AND UP0, UPT, UR4, 0x1, UPT ;  /* 0x000000010400788c */ /* 0x004fd2000bf05270 */
[----:B------:R-:W-:Y:S05]  /*26c0*/  BRA.U UP0, `(.L_x_41) ;  /* 0x0000000100447547 */ /* 0x000fea000b800000 */
[----:B------:R-:W2:Y:S01]  /*26d0*/  LDCU.128 UR12, c[0x0][0xb10] ;  /* 0x00016200ff0c77ac */ /* 0x000ea20008000c00 */
[----:B------:R-:W3:Y:S01]  /*26e0*/  LDCU UR10, c[0x0][0xb0c] ;  /* 0x00016180ff0a77ac */ /* 0x000ee20008000800 */
[----:B------:R-:W4:Y:S01]  /*26f0*/  LDCU UR11, c[0x0][0xb20] ;  /* 0x00016400ff0b77ac */ /* 0x000f220008000800 */
[----:B--2---:R-:W-:Y:S02]  /*2700*/  UIMAD.WIDE.U32 UR8, UR31, UR12, URZ ;  /* 0x0000000c1f0872a5 */ /* 0x004fe4000f8e00ff */
[----:B------:R-:W-:Y:S02]  /*2710*/  UIMAD.WIDE.U32 UR4, UR30, UR15, URZ ;  /* 0x0000000f1e0472a5 */ /* 0x000fe4000f8e00ff */
[----:B---3--:R-:W-:Y:S02]  /*2720*/  UISETP.NE.AND UP2, UPT, UR10, 0x1, UPT ;  /* 0x000000010a00788c */ /* 0x008fe4000bf45270 */
[----:B------:R-:W-:Y:S01]  /*2730*/  UISETP.NE.AND UP0, UPT, UR14, 0x1, UPT ;  /* 0x000000010e00788c */ /* 0x000fe2000bf05270 */
[----:B------:R-:W-:-:S02]  /*2740*/  UMOV UR8, UR9 ;  /* 0x0000000900087c82 */ /* 0x000fc40008000000 */
[----:B------:R-:W-:Y:S01]  /*2750*/  UMOV UR4, UR5 ;  /* 0x0000000500047c82 */ /* 0x000fe20008000000 */
[----:B------:R-:W-:Y:S02]  /*2760*/  USHF.R.U32.HI UR13, URZ, UR13, UR8 ;  /* 0x0000000dff0d7299 */ /* 0x000fe40008011608 */
[----:B----4-:R-:W-:Y:S02]  /*2770*/  USHF.R.U32.HI UR4, URZ, UR11, UR4 ;  /* 0x0000000bff047299 */ /* 0x010fe40008011604 */
[----:B------:R-:W-:Y:S02]  /*2780*/  USEL UR5, UR31, UR13, !UP2 ;  /* 0x0000000d1f057287 */ /* 0x000fe4000d000000 */
[----:B------:R-:W-:-:S04]  /*2790*/  USEL UR4, UR30, UR4, !UP0 ;  /* 0x000000041e047287 */ /* 0x000fc8000c000000 */
[----:B------:R-:W-:Y:S02]  /*27a0*/  UIADD3 UR8, UPT, UPT, UR5, -UR4, URZ ;  /* 0x8000000405087290 */ /* 0x000fe4000fffe0ff */
[----:B------:R-:W-:Y:S02]  /*27b0*/  UIADD3 UR4, UPT, UPT, -UR5, UR4, URZ ;  /* 0x0000000405047290 */ /* 0x000fe4000fffe1ff */
[----:B------:R-:W-:Y:S02]  /*27c0*/  UIMAD UR30, UR8, UR14, UR30 ;  /* 0x0000000e081e72a4 */ /* 0x000fe4000f8e021e */
[----:B------:R-:W-:-:S12]  /*27d0*/  UIMAD UR31, UR4, UR10, UR31 ;  /* 0x0000000a041f72a4 */ /* 0x000fd8000f8e021f */
.L_x_41:
[----:B------:R-:W-:Y:S01]  /*27e0*/  VIADD R11, R11, 0x1 ;  /* 0x000000010b0b7836 */ /* 0x000fe20000000000 */
[----:B------:R-:W-:Y:S01]  /*27f0*/  R2UR UR4, R88 ;  /* 0x00000000580472ca */ /* 0x000fe200000e0000 */
[----:B------:R-:W-:Y:S01]  /*2800*/  UIADD3 UR24, UPT, UPT, UR30, UR63, URZ ;  /* 0x0000003f1e187290 */ /* 0x000fe2000fffe0ff */
[----:B------:R-:W-:Y:S02]  /*2810*/  PLOP3.LUT P1, PT, PT, PT, PT, 0x80, 0x8 ;  /* 0x000000000008781c */ /* 0x000fe40003f2f070 */
[----:B------:R-:W-:-:S04]  /*2820*/  ISETP.NE.AND P0, PT, R11, 0x2, PT ;  /* 0x000000020b00780c */ /* 0x000fc80003f05270 */
[----:B------:R-:W-:Y:S02]  /*2830*/  SEL R3, RZ, 0x1, P0 ;  /* 0x00000001ff037807 */ /* 0x000fe40000000000 */
[----:B------:R-:W-:Y:S02]  /*2840*/  SEL R11, R11, RZ, P0 ;  /* 0x000000ff0b0b7207 */ /* 0x000fe40000000000 */
[----:B------:R-:W-:Y:S01]  /*2850*/  LOP3.LUT R10, R10, R3, RZ, 0x3c, !PT ;  /* 0x000000030a0a7212 */ /* 0x000fe200078e3cff */
[----:B------:R-:W-:Y:S01]  /*2860*/  UIADD3 UR20, UPT, UPT, UR31, UR4, URZ ;  /* 0x000000041f147290 */ /* 0x000fe2000fffe0ff */
[----:B------:R-:W-:Y:S11]  /*2870*/  BRA.U UP1, `(.L_x_42) ;  /* 0xfffffff101287547 */ /* 0x000ff6000b83ffff */
[----:B------:R-:W-:Y:S01]  /*2880*/  UIADD3 UR6, UPT, UPT, UR6, 0x18, URZ ;  /* 0x0000001806067890 */ /* 0x000fe2000fffe0ff */
[----:B------:R-:W-:-:S03]  /*2890*/  SHF.L.U32 R3, R12, 0x1f, RZ ;  /* 0x0000001f0c037819 */ /* 0x000fc600000006ff */
[----:B------:R-:W-:-:S09]  /*28a0*/  ULEA UR4, UR7, UR6, 0x3 ;  /* 0x0000000607047291 */ /* 0x000fd2000f8e18ff */
[----:B------:R-:W2:Y:S02]  /*28b0*/  SYNCS.PHASECHK.TRANS64.TRYWAIT P0, [UR4], R3 ;  /* 0x00000003ff0075a7 */ /* 0x000ea40008001104 */
[----:B--2---:R-:W-:Y:S05]  /*28c0*/  @!P0 BRA `(.L_x_43) ;  /* 0x0000005400748947 */ /* 0x004fea0003800000 */
.L_x_127:
[----:B------:R-:W-:-:S04]  /*28d0*/  UIADD3 UR4, UPT, UPT, UR7, 0x1, URZ ;  /* 0x0000000107047890 */ /* 0x000fc8000fffe0ff */
[----:B------:R-:W-:-:S04]  /*28e0*/  UISETP.NE.AND UP0, UPT, UR4, 0x3, UPT ;  /* 0x000000030400788c */ /* 0x000fc8000bf05270 */
[----:B------:R-:W-:Y:S02]  /*28f0*/  USEL UR7, URZ, 0x1, UP0 ;  /* 0x00000001ff077887 */ /* 0x000fe40008000000 */
[----:B------:R-:W-:-:S04]  /*2900*/  USEL UR4, UR4, URZ, UP0 ;  /* 0x000000ff04047287 */ /* 0x000fc80008000000 */
[----:B------:R-:W-:Y:S01]  /*2910*/  ULEA UR5, UR4, UR6, 0x3 ;  /* 0x0000000604057291 */ /* 0x000fe2000f8e18ff */
[----:B------:R-:W-:-:S04]  /*2920*/  LOP3.LUT R12, R12, UR7, RZ, 0x3c, !PT ;  /* 0x000000070c0c7c12 */ /* 0x000fc8000f8e3cff */
[----:B-1----:R-:W-:-:S04]  /*2930*/  SHF.L.U32 R3, R12, 0x1f, RZ ;  /* 0x0000001f0c037819 */ /* 0x002fc800000006ff */
[----:B------:R-:W1:Y:S02]  /*2940*/  SYNCS.PHASECHK.TRANS64.TRYWAIT P0, [UR5], R3 ;  /* 0x00000003ff0075a7 */ /* 0x000e640008001105 */
[----:B-1----:R-:W-:Y:S05]  /*2950*/  @!P0 BRA `(.L_x_44) ;  /* 0x0000005400688947 */ /* 0x002fea0003800000 */
.L_x_129:
[----:B------:R-:W-:-:S04]  /*2960*/  UIADD3 UR4, UPT, UPT, UR4, 0x1, URZ ;  /* 0x0000000104047890 */ /* 0x000fc8000fffe0ff */
[----:B------:R-:W-:-:S04]  /*2970*/  UISETP.NE.AND UP0, UPT, UR4, 0x3, UPT ;  /* 0x000000030400788c */ /* 0x000fc8000bf05270 */
[----:B------:R-:W-:Y:S02]  /*2980*/  USEL UR5, URZ, 0x1, UP0 ;  /* 0x00000001ff057887 */ /* 0x000fe40008000000 */
[----:B------:R-:W-:-:S04]  /*2990*/  USEL UR4, UR4, URZ, UP0 ;  /* 0x000000ff04047287 */ /* 0x000fc80008000000 */
[----:B------:R-:W-:Y:S01]  /*29a0*/  ULEA UR4, UR4, UR6, 0x3 ;  /* 0x0000000604047291 */ /* 0x000fe2000f8e18ff */
[----:B-1----:R-:W-:-:S04]  /*29b0*/  LOP3.LUT R3, R12, UR5, RZ, 0x3c, !PT ;  /* 0x000000050c037c12 */ /* 0x002fc8000f8e3cff */
[----:B------:R-:W-:Y:S01]  /*29c0*/  SHF.L.U32 R3, R3, 0x1f, RZ ;  /* 0x0000001f03037819 */ /* 0x000fe200000006ff */
[----:B------:R-:W-:-:S07]  /*29d0*/  IMAD.U32 R0, RZ, RZ, UR4 ;  /* 0x00000004ff007e24 */ /* 0x000fce000f8e00ff */
.L_x_45:
[----:B-1----:R1:W2:Y:S02]  /*29e0*/  SYNCS.PHASECHK.TRANS64.TRYWAIT P0, [R0+URZ], R3 ;  /* 0x00000003000075a7 */ /* 0x0022a400080011ff */
[----:B--2---:R-:W-:Y:S05]  /*29f0*/  @!P0 NANOSLEEP.SYNCS 0x989680 ;  /* 0x009896800000895d */ /* 0x004fea0003900000 */
[----:B------:R-:W2:Y:S02]  /*2a00*/  @!P0 SYNCS.PHASECHK.TRANS64 P0, [R0+URZ], R3 ;  /* 0x00000003000085a7 */ /* 0x000ea400080010ff */
[----:B--2---:R-:W-:Y:S05]  /*2a10*/  @P0 EXIT ;  /* 0x000000000000094d */ /* 0x004fea0003800000 */
[----:B------:R-:W-:Y:S05]  /*2a20*/  BRA `(.L_x_45) ;  /* 0xfffffffc00ec7947 */ /* 0x000fea000383ffff */
.L_x_22:
[----:B------:R-:W-:-:S04]  /*2a30*/  UISETP.NE.AND UP0, UPT, UR46, URZ, UPT ;  /* 0x000000ff2e00728c */ /* 0x000fc8000bf05270 */
[----:B------:R-:W-:-:S09]  /*2a40*/  UISETP.NE.OR UP0, UPT, UR25, 0x1, UP0 ;  /* 0x000000011900788c */ /* 0x000fd20008705670 */
[----:B------:R-:W-:Y:S05]  /*2a50*/  BRA.U UP0, `(.L_x_46) ;  /* 0x0000000500487547 */ /* 0x000fea000b800000 */
[----:B------:R-:W-:Y:S01]  /*2a60*/  ISETP.GE.U32.AND P2, PT, R0, 0x4, PT ;  /* 0x000000040000780c */ /* 0x000fe20003f46070 */
[----:B------:R-:W-:Y:S01]  /*2a70*/  IMAD.MOV.U32 R12, RZ, RZ, 0x1 ;  /* 0x00000001ff0c7424 */ /* 0x000fe200078e00ff */
[----:B------:R-:W-:Y:S02]  /*2a80*/  CS2R R10, SRZ ;  /* 0x00000000000a7805 */ /* 0x000fe4000001ff00 */
[----:B------:R-:W-:Y:S01]  /*2a90*/  CS2R R8, SRZ ;  /* 0x0000000000087805 */ /* 0x000fe2000001ff00 */
[----:B------:R-:W-:Y:S01]  /*2aa0*/  UMOV UR6, 0x400 ;  /* 0x0000040000067882 */ /* 0x000fe20000000000 */
[----:B------:R-:W-:Y:S01]  /*2ab0*/  UMOV UR5, URZ ;  /* 0x000000ff00057c82 */ /* 0x000fe20008000000 */
[----:B------:R-:W-:-:S12]  /*2ac0*/  ULEA UR6, UR46, UR6, 0x18 ;  /* 0x000000062e067291 */ /* 0x000fd8000f8ec0ff */
.L_x_50:
[----:B------:R-:W-:Y:S02]  /*2ad0*/  LEA R2, R8, UR6, 0x3 ;  /* 0x0000000608027c11 */ /* 0x000fe4000f8e18ff */
[----:B------:R-:W-:-:S03]  /*2ae0*/  SHF.L.U32 R5, R9, 0x1f, RZ ;  /* 0x0000001f09057819 */ /* 0x000fc600000006ff */
[----:B------:R-:W-:Y:S01]  /*2af0*/  VIADD R4, R2, 0xd0 ;  /* 0x000000d002047836 */ /* 0x000fe20000000000 */
[----:B------:R-:W1:Y:S02]  /*2b00*/  SYNCS.PHASECHK.TRANS64.TRYWAIT P0, [R2+URZ+0xc0], R5 ;  /* 0x0000c005020075a7 */ /* 0x000e6400080011ff */
[----:B-1----:R-:W-:Y:S05]  /*2b10*/  @!P0 BRA `(.L_x_47) ;  /* 0x0000005400108947 */ /* 0x002fea0003800000 */
.L_x_130:
[----:B------:R-:W-:Y:S01]  /*2b20*/  ULEA UR4, UR5, UR6, 0x3 ;  /* 0x0000000605047291 */ /* 0x000fe2000f8e18ff */
[----:B------:R-:W-:Y:S02]  /*2b30*/  PRMT R4, RZ, 0x654, R4 ;  /* 0x00000654ff047816 */ /* 0x000fe40000000004 */
[----:B-1----:R-:W-:Y:S01]  /*2b40*/  SHF.L.U32 R5, R12, 0x1f, RZ ;  /* 0x0000001f0c057819 */ /* 0x002fe200000006ff */
[----:B------:R-:W-:Y:S01]  /*2b50*/  UIADD3 UR7, UPT, UPT, UR4, 0x60, URZ ;  /* 0x0000006004077890 */ /* 0x000fe2000fffe0ff */
[----:B------:R1:W-:Y:S05]  /*2b60*/  SYNCS.ARRIVE.TRANS64.RED.A1T0 RZ, [R4+URZ], RZ ;  /* 0x000000ff04ff79a7 */ /* 0x0003ea00081004ff */
[----:B------:R-:W-:Y:S01]  /*2b70*/  IMAD.U32 R7, RZ, RZ, UR7 ;  /* 0x00000007ff077e24 */ /* 0x000fe2000f8e00ff */
[----:B------:R-:W2:Y:S04]  /*2b80*/  SYNCS.PHASECHK.TRANS64.TRYWAIT P0, [UR4+0x70], R5 ;  /* 0x00007005ff0075a7 */ /* 0x000ea80008001104 */
[----:B------:R-:W-:Y:S01]  /*2b90*/  PRMT R6, R0, 0x654, R7 ;  /* 0x0000065400067816 */ /* 0x000fe20000000007 */
[----:B-1----:R-:W-:Y:S01]  /*2ba0*/  @!P2 IMAD.MOV.U32 R4, RZ, RZ, 0x10 ;  /* 0x00000010ff04a424 */ /* 0x002fe200078e00ff */
[----:B--2---:R-:W-:Y:S06]  /*2bb0*/  @!P0 BRA `(.L_x_48) ;  /* 0x0000005000fc8947 */ /* 0x004fec0003800000 */
.L_x_132:
[----:B------:R-:W-:Y:S01]  /*2bc0*/  ULEA UR8, UR5, UR6, 0x4 ;  /* 0x0000000605087291 */ /* 0x000fe2000f8e20ff */
[----:B------:R-:W-:Y:S01]  /*2bd0*/  SEL R3, R6, R3, !P2 ;  /* 0x0000000306037207 */ /* 0x000fe20005000000 */
[----:B------:R-:W-:Y:S01]  /*2be0*/  UIADD3 UR9, UPT, UPT, UR4, 0x60, URZ ;  /* 0x0000006004097890 */ /* 0x000fe2000fffe0ff */
[----:B-1----:R-:W-:Y:S01]  /*2bf0*/  LEA R2, R11, UR6, 0x3 ;  /* 0x000000060b027c11 */ /* 0x002fe2000f8e18ff */
[----:B------:R-:W-:Y:S01]  /*2c00*/  UIADD3 UR8, UPT, UPT, UR8, 0xf0, URZ ;  /* 0x000000f008087890 */ /* 0x000fe2000fffe0ff */
[----:B------:R-:W-:Y:S01]  /*2c10*/  SHF.L.U32 R5, R10, 0x1f, RZ ;  /* 0x0000001f0a057819 */ /* 0x000fe200000006ff */
[----:B------:R1:W-:Y:S01]  /*2c20*/  @!P2 SYNCS.ARRIVE.TRANS64.RED RZ, [R3+URZ], R4 ;  /* 0x0000000403ffa9a7 */ /* 0x0003e200080004ff */
[----:B------:R-:W-:Y:S01]  /*2c30*/  UIADD3 UR4, UPT, UPT, UR5, 0x1, URZ ;  /* 0x0000000105047890 */ /* 0x000fe2000fffe0ff */
[----:B------:R-:W-:-:S03]  /*2c40*/  VIADD R8, R8, 0x1 ;  /* 0x0000000108087836 */ /* 0x000fc60000000000 */
[----:B------:R-:W-:Y:S02]  /*2c50*/  UISETP.NE.AND UP0, UPT, UR4, 0x2, UPT ;  /* 0x000000020400788c */ /* 0x000fe4000bf05270 */
[----:B------:R-:W-:Y:S06]  /*2c60*/  UGETNEXTWORKID.BROADCAST [UR8], [UR9] ;  /* 0x00000000080073ca */ /* 0x000fec0008000100 */
[----:B------:R-:W-:Y:S01]  /*2c70*/  USEL UR7, URZ, 0x1, UP0 ;  /* 0x00000001ff077887 */ /* 0x000fe20008000000 */
[----:B------:R-:W-:Y:S01]  /*2c80*/  ISETP.NE.AND P0, PT, R8, 0x2, PT ;  /* 0x000000020800780c */ /* 0x000fe20003f05270 */
[----:B------:R-:W-:Y:S01]  /*2c90*/  USEL UR5, UR4, URZ, UP0 ;  /* 0x000000ff04057287 */ /* 0x000fe20008000000 */
[----:B------:R-:W2:Y:S03]  /*2ca0*/  SYNCS.PHASECHK.TRANS64.TRYWAIT P1, [R2+URZ+0x60], R5 ;  /* 0x00006005020075a7 */ /* 0x000ea600080211ff */
[----:B------:R-:W-:Y:S01]  /*2cb0*/  LOP3.LUT R12, R12, UR7, RZ, 0x3c, !PT ;  /* 0x000000070c0c7c12 */ /* 0x000fe2000f8e3cff */
[----:B-12---:R-:W-:Y:S07]  /*2cc0*/  @!P1 BRA `(.L_x_49) ;  /* 0x0000005000d09947 */ /* 0x006fee0003800000 */
.L_x_133:
[C---:B------:R-:W-:Y:S01]  /*2cd0*/  LEA R4, R11.reuse, UR6, 0x4 ;  /* 0x000000060b047c11 */ /* 0x040fe2000f8e20ff */
[----:B-1----:R-:W-:Y:S01]  /*2ce0*/  VIADD R2, R2, 0x70 ;  /* 0x0000007002027836 */ /* 0x002fe20000000000 */
[----:B------:R-:W-:Y:S01]  /*2cf0*/  SEL R8, R8, RZ, P0 ;  /* 0x000000ff08087207 */ /* 0x000fe20000000000 */
[----:B------:R-:W-:-:S03]  /*2d00*/  VIADD R11, R11, 0x1 ;  /* 0x000000010b0b7836 */ /* 0x000fc60000000000 */
[----:B------:R-:W1:Y:S01]  /*2d10*/  LDS.128 R4, [R4+0xf0] ;  /* 0x0000f00004047984 */ /* 0x000e620000000c00 */
[----:B------:R-:W-:Y:S02]  /*2d20*/  PRMT R2, RZ, 0x654, R2 ;  /* 0x00000654ff027816 */ /* 0x000fe40000000002 */
[C---:B------:R-:W-:Y:S01]  /*2d30*/  ISETP.NE.AND P1, PT, R11.reuse, 0x2, PT ;  /* 0x000000020b00780c */ /* 0x040fe20003f25270 */
[----:B------:R-:W-:Y:S01]  /*2d40*/  @!PT LDS RZ, [RZ] ;  /* 0x00000000fffff984 */ /* 0x000fe20000000800 */
[----:B------:R-:W-:Y:S01]  /*2d50*/  @!PT LDS RZ, [RZ] ;  /* 0x00000000fffff984 */ /* 0x000fe20000000800 */
[----:B------:R-:W-:Y:S01]  /*2d60*/  @!PT LDS RZ, [RZ] ;  /* 0x00000000fffff984 */ /* 0x000fe20000000800 */
[----:B------:R-:W-:Y:S01]  /*2d70*/  @!PT LDS RZ, [RZ] ;  /* 0x00000000fffff984 */ /* 0x000fe20000000800 */
[----:B------:R2:W-:Y:S06]  /*2d80*/  MEMBAR.ALL.CTA ;  /* 0x0000000000007992 */ /* 0x0005ec0000008000 */
[----:B--2---:R-:W2:Y:S01]  /*2d90*/  FENCE.VIEW.ASYNC.S ;  /* 0x00000000000073c6 */ /* 0x004ea20000000000 */
[----:B------:R-:W-:Y:S01]  /*2da0*/  SEL R11, R11, RZ, P1 ;  /* 0x000000ff0b0b7207 */ /* 0x000fe20000800000 */
[----:B--2---:R2:W-:Y:S01]  /*2db0*/  SYNCS.ARRIVE.TRANS64.RED.A1T0 RZ, [R2+URZ], RZ ;  /* 0x000000ff02ff79a7 */ /* 0x0045e200081004ff */
[----:B-1----:R-:W-:-:S02]  /*2dc0*/  LOP3.LUT P3, RZ, R6, 0x1, RZ, 0xc0, !PT ;  /* 0x0000000106ff7812 */ /* 0x002fc4000786c0ff */
[----:B------:R-:W-:-:S04]  /*2dd0*/  SEL R5, RZ, 0x1, P1 ;  /* 0x00000001ff057807 */ /* 0x000fc80000800000 */
[----:B------:R-:W-:Y:S02]  /*2de0*/  LOP3.LUT R10, R10, R5, RZ, 0x3c, !PT ;  /* 0x000000050a0a7212 */ /* 0x000fe400078e3cff */
[----:B--2---:R-:W-:-:S04]  /*2df0*/  SEL R2, RZ, 0x1, P0 ;  /* 0x00000001ff027807 */ /* 0x004fc80000000000 */
[----:B------:R-:W-:Y:S01]  /*2e00*/  LOP3.LUT R9, R9, R2, RZ, 0x3c, !PT ;  /* 0x0000000209097212 */ /* 0x000fe200078e3cff */
[----:B------:R-:W-:Y:S06]  /*2e10*/  @P3 BRA `(.L_x_50) ;  /* 0xfffffffc002c3947 */ /* 0x000fec000383ffff */
[----:B------:R-:W-:Y:S01]  /*2e20*/  ULEA UR4, UR5, UR6, 0x3 ;  /* 0x0000000605047291 */ /* 0x000fe2000f8e18ff */
[----:B------:R-:W-:-:S08]  /*2e30*/  SHF.L.U32 R3, R12, 0x1f, RZ ;  /* 0x0000001f0c037819 */ /* 0x000fd000000006ff */
[----:B------:R-:W1:Y:S02]  /*2e40*/  SYNCS.PHASECHK.TRANS64 P0, [UR4+0x70], R3 ;  /* 0x00007003ff0075a7 */ /* 0x000e640008001004 */
[----:B-1----:R-:W-:Y:S05]  /*2e50*/  @P0 BRA `(.L_x_51) ;  /* 0x0000000000080947 */ /* 0x002fea0003800000 */
[----:B------:R-:W1:Y:S02]  /*2e60*/  SYNCS.PHASECHK.TRANS64.TRYWAIT P0, [UR4+0x70], R3 ;  /* 0x00007003ff0075a7 */ /* 0x000e640008001104 */
[----:B-1----:R-:W-:Y:S05]  /*2e70*/  @!P0 BRA `(.L_x_52) ;  /* 0x0000005000788947 */ /* 0x002fea0003800000 */
.L_x_51:
[----:B------:R-:W-:-:S04]  /*2e80*/  UIADD3 UR7, UPT, UPT, UR5, 0x1, URZ ;  /* 0x0000000105077890 */ /* 0x000fc8000fffe0ff */
[----:B------:R-:W-:-:S04]  /*2e90*/  UISETP.NE.AND UP0, UPT, UR7, 0x2, UPT ;  /* 0x000000020700788c */ /* 0x000fc8000bf05270 */
[----:B------:R-:W-:Y:S02]  /*2ea0*/  USEL UR8, URZ, 0x1, UP0 ;  /* 0x00000001ff087887 */ /* 0x000fe40008000000 */
[----:B------:R-:W-:-:S04]  /*2eb0*/  USEL UR7, UR7, URZ, UP0 ;  /* 0x000000ff07077287 */ /* 0x000fc80008000000 */
[----:B------:R-:W-:Y:S01]  /*2ec0*/  ULEA UR7, UR7, UR6, 0x3 ;  /* 0x0000000607077291 */ /* 0x000fe2000f8e18ff */
[----:B-1----:R-:W-:-:S04]  /*2ed0*/  LOP3.LUT R3, R12, UR8, RZ, 0x3c, !PT ;  /* 0x000000080c037c12 */ /* 0x002fc8000f8e3cff */
[----:B------:R-:W-:-:S04]  /*2ee0*/  SHF.L.U32 R0, R3, 0x1f, RZ ;  /* 0x0000001f03007819 */ /* 0x000fc800000006ff */
[----:B------:R-:W1:Y:S02]  /*2ef0*/  SYNCS.PHASECHK.TRANS64 P0, [UR7+0x70], R0 ;  /* 0x00007000ff0075a7 */ /* 0x000e640008001007 */
[----:B-1----:R-:W-:Y:S05]  /*2f00*/  @P0 EXIT ;  /* 0x000000000000094d */ /* 0x002fea0003800000 */
[----:B------:R-:W-:Y:S02]  /*2f10*/  SHF.L.U32 R3, R3, 0x1f, RZ ;  /* 0x0000001f03037819 */ /* 0x000fe400000006ff */
[----:B------:R-:W-:-:S07]  /*2f20*/  MOV R0, UR7 ;  /* 0x0000000700007c02 */ /* 0x000fce0008000f00 */
.L_x_53:
[----:B-1----:R1:W2:Y:S02]  /*2f30*/  SYNCS.PHASECHK.TRANS64.TRYWAIT P0, [R0+URZ+0x70], R3 ;  /* 0x00007003000075a7 */ /* 0x0022a400080011ff */
[----:B--2---:R-:W-:Y:S05]  /*2f40*/  @!P0 NANOSLEEP.SYNCS 0x989680 ;  /* 0x009896800000895d */ /* 0x004fea0003900000 */
[----:B------:R-:W2:Y:S02]  /*2f50*/  @!P0 SYNCS.PHASECHK.TRANS64 P0, [R0+URZ+0x70], R3 ;  /* 0x00007003000085a7 */ /* 0x000ea400080010ff */
[----:B--2---:R-:W-:Y:S05]  /*2f60*/  @P0 EXIT ;  /* 0x000000000000094d */ /* 0x004fea0003800000 */
[----:B------:R-:W-:Y:S05]  /*2f70*/  BRA `(.L_x_53) ;  /* 0xfffffffc00ec7947 */ /* 0x000fea000383ffff */
.L_x_46:
[----:B------:R-:W-:Y:S05]  /*2f80*/  BRA.U UP4, `(.L_x_54) ;  /* 0x0000001104847547 */ /* 0x000fea000b800000 */
[----:B------:R-:W-:Y:S01]  /*2f90*/  UMOV UR4, 0x40 ;  /* 0x0000004000047882 */ /* 0x000fe20000000000 */
[----:B------:R-:W-:Y:S01]  /*2fa0*/  NOP ;  /* 0x0000000000007918 */ /* 0x000fe20000000000 */
[----:B------:R-:W-:Y:S01]  /*2fb0*/  ULEA UR5, UR46, UR4, 0x18 ;  /* 0x000000042e057291 */ /* 0x000fe2000f8ec0ff */
[----:B------:R-:W-:Y:S02]  /*2fc0*/  UMOV UR6, 0x400 ;  /* 0x0000040000067882 */ /* 0x000fe40000000000 */
[----:B------:R-:W-:-:S06]  /*2fd0*/  ULEA UR6, UR46, UR6, 0x18 ;  /* 0x000000062e067291 */ /* 0x000fcc000f8ec0ff */
[----:B------:R-:W1:Y:S02]  /*2fe0*/  LDS.U8 R0, [UR5+0x1c] ;  /* 0x00001c05ff007984 */ /* 0x000e640008000000 */
[----:B-1----:R-:W-:-:S13]  /*2ff0*/  ISETP.NE.AND P0, PT, R0, RZ, PT ;  /* 0x000000ff0000720c */ /* 0x002fda0003f05270 */
[----:B------:R-:W-:Y:S05]  /*3000*/  @P0 BRA `(.L_x_55) ;  /* 0x0000000400080947 */ /* 0x000fea0003800000 */
[----:B------:R-:W-:Y:S02]  /*3010*/  UISETP.NE.U32.AND UP1, UPT, UR27, 0x1, UPT ;  /* 0x000000011b00788c */ /* 0x000fe4000bf25070 */
[----:B------:R-:W-:-:S07]  /*3020*/  UIADD3 UR7, UPT, UPT, UR5, 0x8, URZ ;  /* 0x0000000805077890 */ /* 0x000fce000fffe0ff */
[----:B------:R-:W-:Y:S05]  /*3030*/  BRA.U !UP1, `(.L_x_56) ;  /* 0x00000001099c7547 */ /* 0x000fea000b800000 */
[----:B------:R-:W-:Y:S01]  /*3040*/  ELECT P0, URZ, PT ;  /* 0x0000000000ff782f */ /* 0x000fe20003800000 */
[----:B------:R-:W-:-:S12]  /*3050*/  BSSY B0, `(.L_x_56) ;  /* 0x0000025000007945 */ /* 0x000fd80003800000 */
[----:B------:R-:W-:Y:S05]  /*3060*/  @!P0 BRA `(.L_x_57) ;  /* 0x00000000008c8947 */ /* 0x000fea0003800000 */
[----:B------:R-:W-:-:S05]  /*3070*/  UMOV UR4, 0x10 ;  /* 0x0000001000047882 */ /* 0x000fca0000000000 */
[----:B------:R-:W-:Y:S04]  /*3080*/  DEPBAR.LE SB1, 0x36 ;  /* 0x00009d800000791a */ /* 0x000fe80000000000 */
[----:B------:R-:W1:Y:S02]  /*3090*/  UTCATOMSWS.2CTA.FIND_AND_SET.ALIGN UP0, UR4, UR4 ;  /* 0x00000004000475e3 */ /* 0x000e640008200800 */
[----:B-1----:R-:W-:Y:S01]  /*30a0*/  MOV R11, UR4 ;  /* 0x00000004000b7c02 */ /* 0x002fe20008000f00 */
[----:B------:R-:W-:Y:S06]  /*30b0*/  BRA.U UP0, `(.L_x_58) ;  /* 0x0000000100187547 */ /* 0x000fec000b800000 */
.L_x_59:
[----:B------:R-:W-:Y:S05]  /*30c0*/  NANOSLEEP 0x64 ;  /* 0x000000640000795d */ /* 0x000fea0003800000 */
[----:B------:R-:W-:-:S05]  /*30d0*/  UMOV UR4, 0x10 ;  /* 0x0000001000047882 */ /* 0x000fca0000000000 */
[----:B------:R-:W-:Y:S04]  /*30e0*/  DEPBAR.LE SB1, 0x36 ;  /* 0x00009d800000791a */ /* 0x000fe80000000000 */
[----:B------:R-:W1:Y:S02]  /*30f0*/  UTCATOMSWS.2CTA.FIND_AND_SET.ALIGN UP0, UR4, UR4 ;  /* 0x00000004000475e3 */ /* 0x000e640008200800 */
[----:B-1----:R-:W-:Y:S01]  /*3100*/  MOV R11, UR4 ;  /* 0x00000004000b7c02 */ /* 0x002fe20008000f00 */
[----:B------:R-:W-:Y:S05]  /*3110*/  BRA.U !UP0, `(.L_x_59) ;  /* 0xfffffffd08e87547 */ /* 0x000fea000b83ffff */
.L_x_58:
[----:B------:R-:W1:Y:S01]  /*3120*/  LDS R7, [UR5+0x10] ;  /* 0x00001005ff077984 */ /* 0x000e620008000800 */
[----:B------:R-:W-:Y:S01]  /*3130*/  IMAD.U32 R5, RZ, RZ, UR6 ;  /* 0x00000006ff057e24 */ /* 0x000fe2000f8e00ff */
[----:B------:R-:W-:-:S03]  /*3140*/  MOV R4, UR28 ;  /* 0x0000001c00047c02 */ /* 0x000fc60008000f00 */
[----:B------:R-:W-:Y:S01]  /*3150*/  VIADD R5, R5, 0x110 ;  /* 0x0000011005057836 */ /* 0x000fe20000000000 */
[----:B-1----:R-:W-:-:S04]  /*3160*/  SHF.L.U32 R7, R7, 0x1f, RZ ;  /* 0x0000001f07077819 */ /* 0x002fc800000006ff */
[----:B------:R-:W1:Y:S02]  /*3170*/  SYNCS.PHASECHK.TRANS64.TRYWAIT P0, [UR5+0x8], R7 ;  /* 0x00000807ff0075a7 */ /* 0x000e640008001105 */
[----:B-1----:R-:W-:Y:S05]  /*3180*/  @P0 BRA `(.L_x_60) ;  /* 0x0000000000080947 */ /* 0x002fea0003800000 */
[----:B------:R-:W1:Y:S02]  /*3190*/  SYNCS.PHASECHK.TRANS64.TRYWAIT P0, [UR5+0x8], R7 ;  /* 0x00000807ff0075a7 */ /* 0x000e640008001105 */
[----:B-1----:R-:W-:Y:S05]  /*31a0*/  @!P0 BRA `(.L_x_61) ;  /* 0x0000004c00c48947 */ /* 0x002fea0003800000 */
.L_x_60:
[----:B-1----:R-:W-:Y:S01]  /*31b0*/  HFMA2 R0, -RZ, RZ, 0, 5.9604644775390625e-08 ;  /* 0x00000001ff007431 */ /* 0x002fe200000001ff */
[----:B------:R-:W-:Y:S01]  /*31c0*/  UPRMT UR4, UR28, 0x654, UR7 ;  /* 0x000006541c047896 */ /* 0x000fe20008000007 */
[----:B------:R-:W-:Y:S01]  /*31d0*/  IMAD.MOV.U32 R8, RZ, RZ, 0xffff ;  /* 0x0000ffffff087424 */ /* 0x000fe200078e00ff */
[----:B------:R-:W-:Y:S01]  /*31e0*/  PRMT R4, R4, 0x654, R5 ;  /* 0x0000065404047816 */ /* 0x000fe20000000005 */
[----:B------:R-:W-:Y:S02]  /*31f0*/  IMAD.MOV.U32 R6, RZ, RZ, 0x4 ;  /* 0x00000004ff067424 */ /* 0x000fe400078e00ff */
[----:B------:R-:W-:Y:S01]  /*3200*/  IMAD.SHL.U32 R9, R11, 0x20, RZ ;  /* 0x000000200b097824 */ /* 0x000fe200078e00ff */
[----:B------:R-:W-:Y:S02]  /*3210*/  MOV R5, UR4 ;  /* 0x0000000400057c02 */ /* 0x000fe40008000f00 */
[-C--:B------:R-:W-:Y:S01]  /*3220*/  SHF.L.U32 R8, R8, R11.reuse, RZ ;  /* 0x0000000b08087219 */ /* 0x080fe200000006ff */
[----:B------:R1:W-:Y:S01]  /*3230*/  SYNCS.ARRIVE.TRANS64.RED RZ, [UR4], R6 ;  /* 0x00000006ffff79a7 */ /* 0x0003e20008000404 */
[----:B------:R-:W-:Y:S01]  /*3240*/  SHF.L.U32 R7, R0, R11, RZ ;  /* 0x0000000b00077219 */ /* 0x000fe200000006ff */
[----:B------:R1:W-:Y:S04]  /*3250*/  STS [UR6+0x110], R9 ;  /* 0x00011009ff007988 */ /* 0x0003e80008000806 */
[----:B------:R1:W-:Y:S04]  /*3260*/  STAS [R4.64], R11 ;  /* 0x0000000b04007dbd */ /* 0x0003e8000c0008ff */
[----:B------:R1:W-:Y:S04]  /*3270*/  ATOMS.OR RZ, [UR5+0x14], R8 ;  /* 0x00001408ffff798c */ /* 0x0003e8000b000005 */
[----:B------:R1:W-:Y:S04]  /*3280*/  ATOMS.OR RZ, [UR5+0x18], R7 ;  /* 0x00001807ffff798c */ /* 0x0003e8000b000005 */
[----:B------:R1:W-:Y:S02]  /*3290*/  ATOMS.XOR RZ, [UR5+0x10], R0 ;  /* 0x00001000ffff798c */ /* 0x0003e4000b800005 */
.L_x_57:
[----:B------:R-:W-:Y:S05]  /*32a0*/  BSYNC B0 ;  /* 0x0000000000007941 */ /* 0x000fea0003800000 */
.L_x_56:
[----:B------:R-:W-:Y:S05]  /*32b0*/  BRA.U UP1, `(.L_x_62) ;  /* 0x00000001016c7547 */ /* 0x000fea000b800000 */
[----:B------:R-:W-:-:S03]  /*32c0*/  UMOV UR4, 0xffffffff ;  /* 0xffffffff00047882 */ /* 0x000fc60000000000 */
[----:B------:R-:W-:Y:S05]  /*32d0*/  BRA.DIV UR4, `(.L_x_63) ;  /* 0x0000004e04907947 */ /* 0x000fea000b800000 */
[----:B------:R-:W-:-:S13]  /*32e0*/  ELECT P6, URZ, PT ;  /* 0x0000000000ff782f */ /* 0x000fda00038c0000 */
.L_x_137:
[----:B------:R-:W-:Y:S05]  /*32f0*/  @!P6 BRA `(.L_x_62) ;  /* 0x00000000005ce947 */ /* 0x000fea0003800000 */
[----:B-1----:R-:W1:Y:S02]  /*3300*/  LDS R5, [UR5+0x10] ;  /* 0x00001005ff057984 */ /* 0x002e640008000800 */
[----:B-1----:R-:W-:-:S04]  /*3310*/  SHF.L.U32 R5, R5, 0x1f, RZ ;  /* 0x0000001f05057819 */ /* 0x002fc800000006ff */
[----:B------:R-:W1:Y:S02]  /*3320*/  SYNCS.PHASECHK.TRANS64.TRYWAIT P0, [UR5+0x8], R5 ;  /* 0x00000805ff0075a7 */ /* 0x000e640008001105 */
[----:B-1----:R-:W-:Y:S05]  /*3330*/  @P0 BRA `(.L_x_64) ;  /* 0x0000000000080947 */ /* 0x002fea0003800000 */
[----:B------:R-:W1:Y:S02]  /*3340*/  SYNCS.PHASECHK.TRANS64.TRYWAIT P0, [UR5+0x8], R5 ;  /* 0x00000805ff0075a7 */ /* 0x000e640008001105 */
[----:B-1----:R-:W-:Y:S05]  /*3350*/  @!P0 BRA `(.L_x_65) ;  /* 0x0000004c00908947 */ /* 0x002fea0003800000 */
.L_x_64:
[----:B------:R-:W2:Y:S01]  /*3360*/  LDS R7, [UR6+0x110] ;  /* 0x00011006ff077984 */ /* 0x000ea20008000800 */
[----:B-1----:R-:W-:Y:S02]  /*3370*/  HFMA2 R0, -RZ, RZ, 0, 5.9604644775390625e-08 ;  /* 0x00000001ff007431 */ /* 0x002fe400000001ff */
[----:B------:R-:W-:Y:S01]  /*3380*/  IMAD.MOV.U32 R4, RZ, RZ, 0xffff ;  /* 0x0000ffffff047424 */ /* 0x000fe200078e00ff */
[----:B------:R-:W-:Y:S01]  /*3390*/  UPRMT UR4, UR28, 0x654, UR7 ;  /* 0x000006541c047896 */ /* 0x000fe20008000007 */
[----:B--2---:R-:W-:-:S03]  /*33a0*/  IMAD.SHL.U32 R5, R7, 0x20, RZ ;  /* 0x0000002007057824 */ /* 0x004fc600078e00ff */
[-C--:B------:R-:W-:Y:S02]  /*33b0*/  SHF.L.U32 R4, R4, R7.reuse, RZ ;  /* 0x0000000704047219 */ /* 0x080fe400000006ff */
[----:B------:R-:W-:Y:S01]  /*33c0*/  SHF.L.U32 R7, R0, R7, RZ ;  /* 0x0000000700077219 */ /* 0x000fe200000006ff */
[----:B------:R2:W-:Y:S04]  /*33d0*/  STS [UR6+0x110], R5 ;  /* 0x00011005ff007988 */ /* 0x0005e80008000806 */
[----:B------:R2:W-:Y:S04]  /*33e0*/  ATOMS.OR RZ, [UR5+0x14], R4 ;  /* 0x00001404ffff798c */ /* 0x0005e8000b000005 */
[----:B------:R2:W-:Y:S01]  /*33f0*/  ATOMS.OR RZ, [UR5+0x18], R7 ;  /* 0x00001807ffff798c */ /* 0x0005e2000b000005 */
[----:B------:R-:W-:Y:S03]  /*3400*/  SYNCS.ARRIVE.TRANS64.RED.A1T0 RZ, [UR4], RZ ;  /* 0x000000ffffff79a7 */ /* 0x000fe60008100404 */
[----:B------:R2:W-:Y:S01]  /*3410*/  ATOMS.XOR RZ, [UR5+0x10], R0 ;  /* 0x00001000ffff798c */ /* 0x0005e2000b800005 */
[----:B------:R-:W-:Y:S05]  /*3420*/  BRA `(.L_x_62) ;  /* 0x0000000000107947 */ /* 0x000fea0003800000 */
.L_x_55:
[----:B------:R-:W-:Y:S02]  /*3430*/  MOV R0, 0xffffffff ;  /* 0xffffffff00007802 */ /* 0x000fe40000000f00 */
[----:B------:R-:W-:-:S03]  /*3440*/  MOV R4, 0x3470 ;  /* 0x0000347000047802 */ /* 0x000fc60000000f00 */
[----:B------:R1:W-:Y:S04]  /*3450*/  STS [UR6+0x110], R0 ;  /* 0x00011000ff007988 */ /* 0x0003e80008000806 */
[----:B-1---5:R-:W-:Y:S05]  /*3460*/  CALL.REL.NOINC `($__internal_1_$__cuda_sm10x_tcgen05_guardrail_trap_phase_invalid_during_alloc) ;  /* 0x0000005000d87944 */ /* 0x022fea0003c00000 */
.L_x_62:
[----:B------:R-:W-:Y:S05]  /*3470*/  WARPSYNC.ALL ;  /* 0x0000000000007948 */ /* 0x000fea0003800000 */
[----:B------:R-:W3:Y:S01]  /*3480*/  S2UR UR4, SR_CgaCtaId ;  /* 0x00000000000479c3 */ /* 0x000ee20000008800 */
[----:B------:R-:W-:Y:S01]  /*3490*/  UMOV UR13, 0x400 ;  /* 0x00000400000d7882 */ /* 0x000fe20000000000 */
[----:B------:R-:W-:-:S06]  /*34a0*/  NOP ;  /* 0x0000000000007918 */ /* 0x000fcc0000000000 */
[----:B------:R-:W-:Y:S06]  /*34b0*/  BAR.ARV 0x6, 0xa0 ;  /* 0x0182800000007b1d */ /* 0x000fec0000002000 */
[----:B------:R-:W4:Y:S01]  /*34c0*/  LDCU UR6, c[0x0][0x38c] ;  /* 0x00007180ff0677ac */ /* 0x000f220008000800 */
[----:B------:R-:W-:Y:S01]  /*34d0*/  LOP3.LUT R3, R3, 0xffff, RZ, 0xc0, !PT ;  /* 0x0000ffff03037812 */ /* 0x000fe200078ec0ff */
[----:B-1----:R-:W-:Y:S01]  /*34e0*/  IMAD.MOV.U32 R9, RZ, RZ, 0x1 ;  /* 0x00000001ff097424 */ /* 0x002fe200078e00ff */
[----:B------:R-:W-:Y:S01]  /*34f0*/  LOP3.LUT R2, R2, 0xffff, RZ, 0xc0, !PT ;  /* 0x0000ffff02027812 */ /* 0x000fe200078ec0ff */
[----:B------:R-:W-:Y:S01]  /*3500*/  IMAD.MOV.U32 R8, RZ, RZ, RZ ;  /* 0x000000ffff087224 */ /* 0x000fe200078e00ff */
[----:B------:R-:W-:Y:S01]  /*3510*/  R2UR UR16, R3 ;  /* 0x00000000031072ca */ /* 0x000fe200000e0000 */
[----:B------:R-:W-:Y:S01]  /*3520*/  UMOV UR20, URZ ;  /* 0x000000ff00147c82 */ /* 0x000fe20008000000 */
[----:B------:R-:W-:-:S02]  /*3530*/  R2UR UR24, R2 ;  /* 0x00000000021872ca */ /* 0x000fc400000e0000 */
[----:B------:R-:W-:Y:S01]  /*3540*/  CS2R R2, SRZ ;  /* 0x0000000000027805 */ /* 0x000fe2000001ff00 */
[----:B------:R-:W-:Y:S01]  /*3550*/  UMOV UR10, URZ ;  /* 0x000000ff000a7c82 */ /* 0x000fe20008000000 */
[----:B---3--:R-:W-:Y:S02]  /*3560*/  ULEA UR13, UR4, UR13, 0x18 ;  /* 0x0000000d040d7291 */ /* 0x008fe4000f8ec0ff */
[----:B------:R-:W-:Y:S02]  /*3570*/  UISETP.NE.AND UP3, UPT, UR27, URZ, UPT ;  /* 0x000000ff1b00728c */ /* 0x000fe4000bf65270 */
[----:B------:R-:W-:Y:S02]  /*3580*/  UIADD3 UR5, UPT, UPT, UR13, 0x4300, URZ ;  /* 0x000043000d057890 */ /* 0x000fe4000fffe0ff */
[----:B------:R-:W-:Y:S02]  /*3590*/  UIADD3 UR4, UPT, UPT, UR13, 0x5b00, URZ ;  /* 0x00005b000d047890 */ /* 0x000fe4000fffe0ff */
[----:B----4-:R-:W-:Y:S01]  /*35a0*/  UIADD3 UR6, UPT, UPT, UR6, 0x1f, URZ ;  /* 0x0000001f06067890 */ /* 0x010fe2000fffe0ff */
[----:B--2---:R-:W1:Y:S01]  /*35b0*/  LDS R0, [UR13+0x110] ;  /* 0x0001100dff007984 */ /* 0x004e620008000800 */
[----:B------:R-:W-:-:S02]  /*35c0*/  USHF.R.U32.HI UR5, URZ, 0x4, UR5 ;  /* 0x00000004ff057899 */ /* 0x000fc40008011605 */
[----:B------:R-:W-:Y:S02]  /*35d0*/  USHF.R.S32.HI UR21, URZ, 0x1f, UR6 ;  /* 0x0000001fff157899 */ /* 0x000fe40008011406 */
[----:B------:R-:W-:Y:S02]  /*35e0*/  USHF.R.U32.HI UR4, URZ, 0x4, UR4 ;  /* 0x00000004ff047899 */ /* 0x000fe40008011604 */
[----:B------:R-:W-:Y:S02]  /*35f0*/  ULEA.HI UR21, UR21, UR6, URZ, 0x5 ;  /* 0x0000000615157291 */ /* 0x000fe4000f8f28ff */
[----:B------:R-:W-:Y:S02]  /*3600*/  ULOP3.LUT UR5, UR5, 0x3fff, URZ, 0xc0, !UPT ;  /* 0x00003fff05057892 */ /* 0x000fe4000f8ec0ff */
[----:B------:R-:W-:Y:S02]  /*3610*/  USHF.R.S32.HI UR21, URZ, 0x5, UR21 ;  /* 0x00000005ff157899 */ /* 0x000fe40008011415 */
[----:B------:R-:W-:-:S02]  /*3620*/  ULOP3.LUT UR18, UR4, 0x3fff, URZ, 0xc0, !UPT ;  /* 0x00003fff04127892 */ /* 0x000fc4000f8ec0ff */
[----:B------:R-:W-:Y:S02]  /*3630*/  UISETP.LT.AND UP0, UPT, UR21, 0x1, UPT ;  /* 0x000000011500788c */ /* 0x000fe4000bf01270 */
[----:B------:R-:W-:Y:S02]  /*3640*/  ULOP3.LUT UR17, UR5, 0x10000, URZ, 0xfc, !UPT ;  /* 0x0001000005117892 */ /* 0x000fe4000f8efcff */
[----:B------:R-:W-:Y:S02]  /*3650*/  ULOP3.LUT UR18, UR18, 0x10000, URZ, 0xfc, !UPT ;  /* 0x0001000012127892 */ /* 0x000fe4000f8efcff */
[----:B------:R-:W-:Y:S01]  /*3660*/  USEL UR25, UR21, 0x1, !UP0 ;  /* 0x0000000115197887 */ /* 0x000fe2000c000000 */
[----:B------:R-:W-:Y:S01]  /*3670*/  UMOV UR11, URZ ;  /* 0x000000ff000b7c82 */ /* 0x000fe20008000000 */
[----:B------:R-:W-:Y:S01]  /*3680*/  UMOV UR22, 0x0 ;  /* 0x0000000000167882 */ /* 0x000fe20000000000 */
[----:B------:R-:W-:Y:S01]  /*3690*/  UMOV UR23, 0x8200490 ;  /* 0x0820049000177882 */ /* 0x000fe20000000000 */
[----:B-1----:R-:W-:-:S15]  /*36a0*/  R2UR UR26, R0 ;  /* 0x00000000001a72ca */ /* 0x002fde00000e0000 */
.L_x_73:
[C---:B------:R-:W-:Y:S02]  /*36b0*/  LEA R0, R8.reuse, UR13, 0x3 ;  /* 0x0000000d08007c11 */ /* 0x040fe4000f8e18ff */
[----:B------:R-:W-:Y:S02]  /*36c0*/  SHF.L.U32 R5, R3, 0x1f, RZ ;  /* 0x0000001f03057819 */ /* 0x000fe400000006ff */
[----:B------:R-:W-:Y:S02]  /*36d0*/  LEA R4, R8, UR13, 0x4 ;  /* 0x0000000d08047c11 */ /* 0x000fe4000f8e20ff */
[----:B------:R-:W1:Y:S02]  /*36e0*/  SYNCS.PHASECHK.TRANS64.TRYWAIT P0, [R0+URZ+0x60], R5 ;  /* 0x00006005000075a7 */ /* 0x000e6400080011ff */
[----:B-1-3--:R-:W-:Y:S05]  /*36f0*/  @!P0 BRA `(.L_x_66) ;  /* 0x0000004800c08947 */ /* 0x00afea0003800000 */
.L_x_138:
[----:B-1----:R-:W1:Y:S01]  /*3700*/  LDS.128 R4, [R4+0xf0] ;  /* 0x0000f00004047984 */ /* 0x002e620000000c00 */
[----:B------:R-:W-:Y:S02]  /*3710*/  VIADD R0, R0, 0x70 ;  /* 0x0000007000007836 */ /* 0x000fe40000000000 */
[----:B------:R-:W-:Y:S01]  /*3720*/  VIADD R8, R8, 0x1 ;  /* 0x0000000108087836 */ /* 0x000fe20000000000 */
[----:B------:R-:W-:Y:S01]  /*3730*/  @!PT LDS RZ, [RZ] ;  /* 0x00000000fffff984 */ /* 0x000fe20000000800 */
[----:B------:R-:W-:Y:S01]  /*3740*/  @!PT LDS RZ, [RZ] ;  /* 0x00000000fffff984 */ /* 0x000fe20000000800 */
[----:B------:R-:W-:Y:S01]  /*3750*/  @!PT LDS RZ, [RZ] ;  /* 0x00000000fffff984 */ /* 0x000fe20000000800 */
[----:B------:R-:W-:Y:S01]  /*3760*/  @!PT LDS RZ, [RZ] ;  /* 0x00000000fffff984 */ /* 0x000fe20000000800 */
[----:B------:R2:W-:Y:S06]  /*3770*/  MEMBAR.ALL.CTA ;  /* 0x0000000000007992 */ /* 0x0005ec0000008000 */
[----:B--2---:R-:W2:Y:S01]  /*3780*/  FENCE.VIEW.ASYNC.S ;  /* 0x00000000000073c6 */ /* 0x004ea20000000000 */
[----:B------:R-:W-:-:S04]  /*3790*/  PRMT R0, RZ, 0x654, R0 ;  /* 0x00000654ff007816 */ /* 0x000fc80000000000 */
[----:B--2---:R2:W-:Y:S01]  /*37a0*/  SYNCS.ARRIVE.TRANS64.RED.A1T0 RZ, [R0+URZ], RZ ;  /* 0x000000ff00ff79a7 */ /* 0x0045e200081004ff */
[----:B-1----:R-:W-:Y:S01]  /*37b0*/  LOP3.LUT P1, RZ, R6, 0x1, RZ, 0xc0, !PT ;  /* 0x0000000106ff7812 */ /* 0x002fe2000782c0ff */
[----:B--2---:R-:W-:-:S12]  /*37c0*/  BRA.U UP3, `(.L_x_67) ;  /* 0x0000000103cc7547 */ /* 0x004fd8000b800000 */
[----:B------:R-:W1:Y:S01]  /*37d0*/  LDCU UR4, c[0x0][0x38c] ;  /* 0x00007180ff0477ac */ /* 0x000e620008000800 */
[----:B------:R-:W-:Y:S02]  /*37e0*/  PLOP3.LUT P2, PT, PT, PT, PT, 0x80, 0x8 ;  /* 0x000000000008781c */ /* 0x000fe40003f4f070 */
[----:B------:R-:W-:Y:S01]  /*37f0*/  SHF.L.U32 R5, R9, 0x1f, RZ ;  /* 0x0000001f09057819 */ /* 0x000fe200000006ff */
[----:B------:R-:W-:Y:S02]  /*3800*/  ULEA UR19, UR20, UR13, 0x3 ;  /* 0x0000000d14137291 */ /* 0x000fe4000f8e18ff */
[----:B-1----:R-:W-:-:S06]  /*3810*/  UISETP.GE.AND UP0, UPT, UR4, 0x1, UPT ;  /* 0x000000010400788c */ /* 0x002fcc000bf06270 */
[----:B------:R-:W-:-:S05]  /*3820*/  PLOP3.LUT P0, PT, PT, PT, UP0, 0x80, 0x8 ;  /* 0x000000000008781c */ /* 0x000fca0003f0f008 */
[----:B------:R-:W-:-:S08]  /*3830*/  @UP0 ULEA UR4, UR10, UR13, 0x3 ;  /* 0x0000000d0a040291 */ /* 0x000fd0000f8e18ff */
[----:B------:R-:W-:-:S04]  /*3840*/  @P0 SHF.L.U32 R0, R2, 0x1f, RZ ;  /* 0x0000001f02000819 */ /* 0x000fc800000006ff */
[----:B------:R1:W2:Y:S01]  /*3850*/  @P0 SYNCS.PHASECHK.TRANS64.TRYWAIT P2, [UR4], R0 ;  /* 0x00000000ff0005a7 */ /* 0x0002a20008041104 */
[----:B------:R-:W3:Y:S02]  /*3860*/  SYNCS.PHASECHK.TRANS64.TRYWAIT P0, [UR19+0xa0], R5 ;  /* 0x0000a005ff0075a7 */ /* 0x000ee40008001113 */
[----:B-123--:R-:W-:Y:S05]  /*3870*/  @!P0 BRA `(.L_x_68) ;  /* 0x0000004800748947 */ /* 0x00efea0003800000 */
.L_x_140:
[----:B------:R-:W-:Y:S01]  /*3880*/  UMOV UR14, UR11 ;  /* 0x0000000b000e7c82 */ /* 0x000fe20008000000 */
[----:B------:R-:W-:Y:S05]  /*3890*/  BRA.U !UP0, `(.L_x_69) ;  /* 0x0000000108887547 */ /* 0x000fea000b800000 */
[----:B------:R-:W-:Y:S02]  /*38a0*/  UIADD3 UR14, UPT, UPT, UR25, UR11, URZ ;  /* 0x0000000b190e7290 */ /* 0x000fe4000fffe0ff */
[----:B------:R-:W-:Y:S02]  /*38b0*/  ULEA UR15, UR20, UR26, 0x6 ;  /* 0x0000001a140f7291 */ /* 0x000fe4000f8e30ff */
[----:B------:R-:W-:Y:S01]  /*38c0*/  UPLOP3.LUT UP2, UPT, UPT, UPT, UPT, 0x40, 0x4 ;  /* 0x000000000004789c */ /* 0x000fe20003f4e870 */
[----:B------:R-:W-:Y:S01]  /*38d0*/  UMOV UR12, UR21 ;  /* 0x00000015000c7c82 */ /* 0x000fe20008000000 */
[----:B------:R-:W-:-:S09]  /*38e0*/  UMOV UR5, UR10 ;  /* 0x0000000a00057c82 */ /* 0x000fd20008000000 */
.L_x_72:
[----:B--2---:R-:W-:Y:S01]  /*38f0*/  ULEA UR6, UR5, UR13, 0x3 ;  /* 0x0000000d05067291 */ /* 0x004fe2000f8e18ff */
[----:B---3--:R-:W-:Y:S11]  /*3900*/  @P2 BRA `(.L_x_70) ;  /* 0x00000000000c2947 */ /* 0x008ff60003800000 */
[----:B-1----:R-:W-:Y:S04]  /*3910*/  SHF.L.U32 R5, R2, 0x1f, RZ ;  /* 0x0000001f02057819 */ /* 0x002fe800000006ff */
[----:B------:R-:W1:Y:S02]  /*3920*/  SYNCS.PHASECHK.TRANS64.TRYWAIT P0, [UR6], R5 ;  /* 0x00000005ff0075a7 */ /* 0x000e640008001106 */
[----:B-1----:R-:W-:Y:S05]  /*3930*/  @!P0 BRA `(.L_x_71) ;  /* 0x00000048005c8947 */ /* 0x002fea0003800000 */
.L_x_70:
[----:B------:R-:W-:Y:S01]  /*3940*/  UISETP.NE.AND UP0, UPT, UR12, 0x1, UPT ;  /* 0x000000010c00788c */ /* 0x000fe2000bf05270 */
[----:B------:R-:W-:Y:S01]  /*3950*/  PLOP3.LUT P2, PT, PT, PT, PT, 0x80, 0x8 ;  /* 0x000000000008781c */ /* 0x000fe20003f4f070 */
[----:B------:R-:W-:Y:S02]  /*3960*/  UIADD3 UR4, UPT, UPT, UR5, 0x1, URZ ;  /* 0x0000000105047890 */ /* 0x000fe4000fffe0ff */
[----:B------:R-:W-:Y:S02]  /*3970*/  ULEA UR8, UR5, UR18, 0x7 ;  /* 0x0000001205087291 */ /* 0x000fe4000f8e38ff */
[----:B------:R-:W-:Y:S01]  /*3980*/  UISETP.NE.AND UP1, UPT, UR4, 0x3, UPT ;  /* 0x000000030400788c */ /* 0x000fe2000bf25270 */
[----:B------:R-:W-:Y:S01]  /*3990*/  PLOP3.LUT P0, PT, PT, PT, UP0, 0x80, 0x8 ;  /* 0x000000000008781c */ /* 0x000fe20003f0f008 */
[----:B------:R-:W-:Y:S02]  /*39a0*/  UIADD3 UR11, UPT, UPT, UR11, 0x1, URZ ;  /* 0x000000010b0b7890 */ /* 0x000fe4000fffe0ff */
[----:B------:R-:W-:Y:S02]  /*39b0*/  USEL UR7, URZ, 0x1, UP1 ;  /* 0x00000001ff077887 */ /* 0x000fe40008800000 */
[----:B------:R-:W-:Y:S01]  /*39c0*/  USEL UR10, UR4, URZ, UP1 ;  /* 0x000000ff040a7287 */ /* 0x000fe20008800000 */
[----:B------:R-:W-:Y:S01]  /*39d0*/  UMOV UR9, 0xc0004010 ;  /* 0xc000401000097882 */ /* 0x000fe20000000000 */
[----:B------:R-:W-:Y:S02]  /*39e0*/  UIADD3 UR12, UPT, UPT, UR12, -0x1, URZ ;  /* 0xffffffff0c0c7890 */ /* 0x000fe4000fffe0ff */
[----:B------:R-:W-:Y:S01]  /*39f0*/  LOP3.LUT R2, R2, UR7, RZ, 0x3c, !PT ;  /* 0x0000000702027c12 */ /* 0x000fe2000f8e3cff */
[----:B------:R-:W-:Y:S01]  /*3a00*/  @UP0 ULEA UR4, UR10, UR13, 0x3 ;  /* 0x0000000d0a040291 */ /* 0x000fe2000f8e18ff */
[----:B------:R-:W-:Y:S02]  /*3a10*/  UMOV UR7, 0xc0004010 ;  /* 0xc000401000077882 */ /* 0x000fe40000000000 */
[----:B-1----:R-:W-:Y:S01]  /*3a20*/  @P0 SHF.L.U32 R0, R2, 0x1f, RZ ;  /* 0x0000001f02000819 */ /* 0x002fe200000006ff */
[----:B------:R-:W-:Y:S05]  /*3a30*/  UISETP.NE.AND UP0, UPT, UR11, UR14, UPT ;  /* 0x0000000e0b00728c */ /* 0x000fea000bf05270 */
[----:B------:R2:W3:Y:S01]  /*3a40*/  @P0 SYNCS.PHASECHK.TRANS64.TRYWAIT P2, [UR4], R0 ;  /* 0x00000000ff0005a7 */ /* 0x0004e20008041104 */
[----:B------:R-:W-:Y:S02]  /*3a50*/  UIADD3 UR4, UPT, UPT, UR6, 0x18, URZ ;  /* 0x0000001806047890 */ /* 0x000fe4000fffe0ff */
[----:B------:R-:W-:Y:S03]  /*3a60*/  ULEA UR6, UR5, UR17, 0x7 ;  /* 0x0000001105067291 */ /* 0x000fe6000f8e38ff */
[----:B------:R-:W-:Y:S06]  /*3a70*/  UMOV UR5, UR10 ;  /* 0x0000000a00057c82 */ /* 0x000fec0008000000 */
[----:B------:R2:W-:Y:S01]  /*3a80*/  UTCQMMA.2CTA gdesc[UR6], gdesc[UR8], tmem[UR15], tmem[UR22], idesc[UR23], UP2 ;  /* 0x00ff1608060075ea */ /* 0x0005e2000920030f */
[----:B------:R-:W-:Y:S01]  /*3a90*/  UPLOP3.LUT UP2, UPT, UPT, UPT, UPT, 0x80, 0x8 ;  /* 0x000000000008789c */ /* 0x000fe20003f4f070 */
[----:B------:R2:W-:Y:S01]  /*3aa0*/  UTCBAR.2CTA.MULTICAST [UR4], URZ, UR16 ;  /* 0x000000ff040073e9 */ /* 0x0005e20008200810 */
[----:B------:R-:W-:Y:S09]  /*3ab0*/  BRA.U UP0, `(.L_x_72) ;  /* 0xfffffffd008c7547 */ /* 0x000ff2000b83ffff */
.L_x_69:
[----:B--2---:R-:W-:Y:S01]  /*3ac0*/  UIADD3 UR4, UPT, UPT, UR19, 0x80, URZ ;  /* 0x0000008013047890 */ /* 0x004fe2000fffe0ff */
[----:B------:R-:W-:-:S08]  /*3ad0*/  UMOV UR11, UR14 ;  /* 0x0000000e000b7c82 */ /* 0x000fd00008000000 */
[----:B------:R2:W-:Y:S01]  /*3ae0*/  UTCBAR.2CTA.MULTICAST [UR4], URZ, UR24 ;  /* 0x000000ff040073e9 */ /* 0x0005e20008200818 */
[----:B------:R-:W-:Y:S02]  /*3af0*/  NOP ;  /* 0x0000000000007918 */ /* 0x000fe40000000000 */
.L_x_67:
[----:B--2---:R-:W-:Y:S01]  /*3b00*/  UIADD3 UR4, UPT, UPT, UR20, 0x1, URZ ;  /* 0x0000000114047890 */ /* 0x004fe2000fffe0ff */
[----:B------:R-:W-:-:S03]  /*3b10*/  ISETP.NE.AND P0, PT, R8, 0x2, PT ;  /* 0x000000020800780c */ /* 0x000fc60003f05270 */
[----:B------:R-:W-:Y:S01]  /*3b20*/  UISETP.NE.AND UP0, UPT, UR4, 0x4, UPT ;  /* 0x000000040400788c */ /* 0x000fe2000bf05270 */
[----:B-1----:R-:W-:Y:S02]  /*3b30*/  SEL R0, RZ, 0x1, P0 ;  /* 0x00000001ff007807 */ /* 0x002fe40000000000 */
[----:B------:R-:W-:Y:S01]  /*3b40*/  SEL R8, R8, RZ, P0 ;  /* 0x000000ff08087207 */ /* 0x000fe20000000000 */
[----:B------:R-:W-:Y:S01]  /*3b50*/  USEL UR5, URZ, 0x1, UP0 ;  /* 0x00000001ff057887 */ /* 0x000fe20008000000 */
[----:B------:R-:W-:Y:S01]  /*3b60*/  LOP3.LUT R3, R3, R0, RZ, 0x3c, !PT ;  /* 0x0000000003037212 */ /* 0x000fe200078e3cff */
[----:B------:R-:W-:-:S04]  /*3b70*/  USEL UR20, UR4, URZ, UP0 ;  /* 0x000000ff04147287 */ /* 0x000fc80008000000 */
[----:B------:R-:W-:Y:S01]  /*3b80*/  LOP3.LUT R9, R9, UR5, RZ, 0x3c, !PT ;  /* 0x0000000509097c12 */ /* 0x000fe2000f8e3cff */
[----:B------:R-:W-:Y:S07]  /*3b90*/  @P1 BRA `(.L_x_73) ;  /* 0xfffffff800c41947 */ /* 0x000fee000383ffff */
[----:B------:R-:W1:Y:S01]  /*3ba0*/  S2UR UR8, SR_CgaCtaId ;  /* 0x00000000000879c3 */ /* 0x000e620000008800 */
[----:B------:R-:W-:Y:S01]  /*3bb0*/  ELECT P0, URZ, PT ;  /* 0x0000000000ff782f */ /* 0x000fe20003800000 */
[----:B------:R-:W-:Y:S01]  /*3bc0*/  HFMA2 R0, -RZ, RZ, 0, 5.9604644775390625e-08 ;  /* 0x00000001ff007431 */ /* 0x000fe200000001ff */
[----:B------:R-:W-:-:S05]  /*3bd0*/  UMOV UR4, 0x40 ;  /* 0x0000004000047882 */ /* 0x000fca0000000000 */
[----:B------:R-:W-:Y:S01]  /*3be0*/  UVIRTCOUNT.DEALLOC.SMPOOL 0x80 ;  /* 0x000000800000784c */ /* 0x000fe20000000000 */
[----:B------:R-:W-:Y:S02]  /*3bf0*/  UISETP.NE.AND UP1, UPT, UR27, URZ, UPT ;  /* 0x000000ff1b00728c */ /* 0x000fe4000bf25270 */
[----:B-1----:R-:W-:-:S09]  /*3c00*/  ULEA UR8, UR8, UR4, 0x18 ;  /* 0x0000000408087291 */ /* 0x002fd2000f8ec0ff */
[----:B------:R1:W-:Y:S01]  /*3c10*/  @P0 STS.U8 [UR8+0x1c], R0 ;  /* 0x00001c00ff000988 */ /* 0x0003e20008000008 */
[----:B------:R-:W-:Y:S05]  /*3c20*/  BRA.U UP1, `(.L_x_74) ;  /* 0x0000000101a07547 */ /* 0x000fea000b800000 */
[----:B------:R-:W-:Y:S01]  /*3c30*/  UIADD3 UR7, UPT, UPT, UR13, 0xa0, URZ ;  /* 0x000000a00d077890 */ /* 0x000fe2000fffe0ff */
[----:B------:R-:W-:-:S03]  /*3c40*/  SHF.L.U32 R3, R9, 0x1f, RZ ;  /* 0x0000001f09037819 */ /* 0x000fc600000006ff */
[----:B------:R-:W-:-:S09]  /*3c50*/  ULEA UR4, UR20, UR7, 0x3 ;  /* 0x0000000714047291 */ /* 0x000fd2000f8e18ff */
[----:B------:R-:W2:Y:S02]  /*3c60*/  SYNCS.PHASECHK.TRANS64.TRYWAIT P0, [UR4], R3 ;  /* 0x00000003ff0075a7 */ /* 0x000ea40008001104 */
[----:B--2---:R-:W-:Y:S05]  /*3c70*/  @!P0 BRA `(.L_x_75) ;  /* 0x0000004400a48947 */ /* 0x004fea0003800000 */
.L_x_143:
        /* <DEDUP_REMOVED lines=9> */
.L_x_145:
        /* <DEDUP_REMOVED lines=9> */
.L_x_147:
[----:B------:R-:W-:-:S04]  /*3da0*/  UIADD3 UR4, UPT, UPT, UR4, 0x1, URZ ;  /* 0x0000000104047890 */ /* 0x000fc8000fffe0ff */
[----:B------:R-:W-:-:S04]  /*3db0*/  UISETP.NE.AND UP0, UPT, UR4, 0x4, UPT ;  /* 0x000000040400788c */ /* 0x000fc8000bf05270 */
[----:B------:R-:W-:Y:S02]  /*3dc0*/  USEL UR5, URZ, 0x1, UP0 ;  /* 0x00000001ff057887 */ /* 0x000fe40008000000 */
[----:B------:R-:W-:-:S04]  /*3dd0*/  USEL UR4, UR4, URZ, UP0 ;  /* 0x000000ff04047287 */ /* 0x000fc80008000000 */
[----:B------:R-:W-:Y:S01]  /*3de0*/  ULEA UR4, UR4, UR7, 0x3 ;  /* 0x0000000704047291 */ /* 0x000fe2000f8e18ff */
[----:B-1----:R-:W-:-:S04]  /*3df0*/  LOP3.LUT R3, R2, UR5, RZ, 0x3c, !PT ;  /* 0x0000000502037c12 */ /* 0x002fc8000f8e3cff */
[----:B------:R-:W-:Y:S01]  /*3e00*/  SHF.L.U32 R3, R3, 0x1f, RZ ;  /* 0x0000001f03037819 */ /* 0x000fe200000006ff */
[----:B------:R-:W-:-:S04]  /*3e10*/  IMAD.U32 R0, RZ, RZ, UR4 ;  /* 0x00000004ff007e24 */ /* 0x000fc8000f8e00ff */
[----:B------:R1:W2:Y:S03]  /*3e20*/  SYNCS.PHASECHK.TRANS64.TRYWAIT P0, [R0+URZ], R3 ;  /* 0x00000003000075a7 */ /* 0x0002a600080011ff */
[----:B--2---:R-:W-:Y:S05]  /*3e30*/  @!P0 NANOSLEEP.SYNCS 0x989680 ;  /* 0x009896800000895d */ /* 0x004fea0003900000 */
[----:B------:R-:W2:Y:S02]  /*3e40*/  @!P0 SYNCS.PHASECHK.TRANS64 P0, [R0+URZ], R3 ;  /* 0x00000003000085a7 */ /* 0x000ea400080010ff */
[----:B--2---:R-:W-:Y:S05]  /*3e50*/  @P0 BRA `(.L_x_78) ;  /* 0x0000000000200947 */ /* 0x004fea0003800000 */
.L_x_79:
[----:B--2---:R2:W4:Y:S02]  /*3e60*/  SYNCS.PHASECHK.TRANS64.TRYWAIT P0, [R0+URZ], R3 ;  /* 0x00000003000075a7 */ /* 0x00452400080011ff */
[----:B----4-:R-:W-:Y:S05]  /*3e70*/  @!P0 NANOSLEEP.SYNCS 0x989680 ;  /* 0x009896800000895d */ /* 0x010fea0003900000 */
[----:B------:R-:W4:Y:S02]  /*3e80*/  @!P0 SYNCS.PHASECHK.TRANS64 P0, [R0+URZ], R3 ;  /* 0x00000003000085a7 */ /* 0x000f2400080010ff */
[----:B----4-:R-:W-:Y:S05]  /*3e90*/  @!P0 BRA `(.L_x_79) ;  /* 0xfffffffc00f08947 */ /* 0x010fea000383ffff */
[----:B------:R-:W-:Y:S05]  /*3ea0*/  BRA `(.L_x_78) ;  /* 0x00000000000c7947 */ /* 0x000fea0003800000 */
.L_x_74:
[----:B------:R-:W-:-:S04]  /*3eb0*/  UIADD3 UR4, UPT, UPT, UR13, 0xe0, URZ ;  /* 0x000000e00d047890 */ /* 0x000fc8000fffe0ff */
[----:B------:R-:W-:-:S09]  /*3ec0*/  UPRMT UR4, UR28, 0x654, UR4 ;  /* 0x000006541c047896 */ /* 0x000fd20008000004 */
[----:B------:R-:W-:Y:S03]  /*3ed0*/  SYNCS.ARRIVE.TRANS64.RED.A1T0 RZ, [UR4], RZ ;  /* 0x000000ffffff79a7 */ /* 0x000fe60008100404 */
.L_x_78:
[----:B-12---:R-:W-:Y:S01]  /*3ee0*/  SHF.L.U32 R3, RZ, 0x1f, RZ ;  /* 0x0000001fff037819 */ /* 0x006fe200000006ff */
[----:B------:R-:W-:Y:S01]  /*3ef0*/  UIADD3 UR4, UPT, UPT, UR13, 0xe0, URZ ;  /* 0x000000e00d047890 */ /* 0x000fe2000fffe0ff */
[----:B------:R-:W-:Y:S02]  /*3f00*/  PLOP3.LUT P0, PT, PT, PT, UP1, 0x80, 0x8 ;  /* 0x000000000008781c */ /* 0x000fe40003f0f018 */
[----:B------:R-:W1:Y:S02]  /*3f10*/  SYNCS.PHASECHK.TRANS64.TRYWAIT P1, [UR13+0xe0], R3 ;  /* 0x0000e003ff0075a7 */ /* 0x000e64000802110d */
[----:B-1----:R-:W-:Y:S09]  /*3f20*/  @!P1 BRA `(.L_x_80) ;  /* 0x0000004400409947 */ /* 0x002ff20003800000 */
.L_x_149:
[----:B------:R-:W-:Y:S01]  /*3f30*/  @!UP1 UPRMT UR4, UR28, 0x654, UR4 ;  /* 0x000006541c049896 */ /* 0x000fe20008000004 */
[----:B------:R-:W-:Y:S01]  /*3f40*/  UMOV UR5, 0xffff ;  /* 0x0000ffff00057882 */ /* 0x000fe20000000000 */
[----:B------:R-:W-:-:S07]  /*3f50*/  UMOV UR6, 0x1 ;  /* 0x0000000100067882 */ /* 0x000fce0000000000 */
[----:B------:R-:W-:Y:S01]  /*3f60*/  @!P0 SYNCS.ARRIVE.TRANS64.RED.A1T0 RZ, [UR4], RZ ;  /* 0x000000ffffff89a7 */ /* 0x000fe20008100404 */
[----:B------:R-:W-:Y:S01]  /*3f70*/  NOP ;  /* 0x0000000000007918 */ /* 0x000fe20000000000 */
[----:B-1----:R-:W1:Y:S01]  /*3f80*/  LDS R0, [UR8+0x14] ;  /* 0x00001408ff007984 */ /* 0x002e620008000800 */
[----:B------:R-:W-:-:S04]  /*3f90*/  ULOP3.LUT UR4, UR26, 0xffff, URZ, 0xc0, !UPT ;  /* 0x0000ffff1a047892 */ /* 0x000fc8000f8ec0ff */
[----:B------:R-:W-:-:S04]  /*3fa0*/  USHF.R.U32.HI UR4, URZ, 0x5, UR4 ;  /* 0x00000005ff047899 */ /* 0x000fc80008011604 */
[----:B------:R-:W-:Y:S02]  /*3fb0*/  USHF.L.U32 UR5, UR5, UR4, URZ ;  /* 0x0000000405057299 */ /* 0x000fe400080006ff */
[----:B------:R-:W-:-:S04]  /*3fc0*/  USHF.L.U32 UR4, UR6, UR4, URZ ;  /* 0x0000000406047299 */ /* 0x000fc800080006ff */
[----:B-1----:R-:W-:-:S04]  /*3fd0*/  LOP3.LUT R0, R0, UR5, RZ, 0xc0, !PT ;  /* 0x0000000500007c12 */ /* 0x002fc8000f8ec0ff */
[----:B------:R-:W-:-:S13]  /*3fe0*/  ISETP.NE.AND P0, PT, R0, UR5, PT ;  /* 0x0000000500007c0c */ /* 0x000fda000bf05270 */
[----:B------:R-:W-:Y:S05]  /*3ff0*/  @P0 BRA `(.L_x_81) ;  /* 0x0000000000580947 */ /* 0x000fea0003800000 */
[----:B------:R-:W1:Y:S02]  /*4000*/  LDS R0, [UR8+0x18] ;  /* 0x00001808ff007984 */ /* 0x000e640008000800 */
[----:B-1----:R-:W-:-:S04]  /*4010*/  LOP3.LUT R0, R0, UR4, RZ, 0xc0, !PT ;  /* 0x0000000400007c12 */ /* 0x002fc8000f8ec0ff */
[----:B------:R-:W-:-:S13]  /*4020*/  ISETP.NE.AND P0, PT, R0, UR4, PT ;  /* 0x0000000400007c0c */ /* 0x000fda000bf05270 */
[----:B------:R-:W-:Y:S05]  /*4030*/  @P0 BRA `(.L_x_82) ;  /* 0x00000000003c0947 */ /* 0x000fea0003800000 */
[----:B------:R-:W1:Y:S01]  /*4040*/  S2R R2, SR_LANEID ;  /* 0x0000000000027919 */ /* 0x000e620000000000 */
[----:B------:R-:W-:Y:S01]  /*4050*/  ULOP3.LUT UR5, URZ, UR5, URZ, 0x33, !UPT ;  /* 0x00000005ff057292 */ /* 0x000fe2000f8e33ff */
[----:B------:R-:W-:Y:S01]  /*4060*/  LOP3.LUT R4, RZ, UR4, RZ, 0x33, !PT ;  /* 0x00000004ff047c12 */ /* 0x000fe2000f8e33ff */
[----:B------:R-:W-:Y:S02]  /*4070*/  VOTEU.ANY UR4, UPT, PT ;  /* 0x0000000000047886 */ /* 0x000fe400038e0100 */
[----:B------:R-:W-:Y:S01]  /*4080*/  UFLO.U32 UR4, UR4 ;  /* 0x00000004000472bd */ /* 0x000fe200080e0000 */
[----:B------:R-:W2:Y:S01]  /*4090*/  REDUX UR6, R4 ;  /* 0x00000000040673c4 */ /* 0x000ea20000000000 */
[----:B------:R-:W-:-:S06]  /*40a0*/  IMAD.U32 R0, RZ, RZ, UR5 ;  /* 0x00000005ff007e24 */ /* 0x000fcc000f8e00ff */
[----:B------:R4:W-:Y:S01]  /*40b0*/  UTCATOMSWS.AND URZ, UR5 ;  /* 0x0000000500ff79e3 */ /* 0x0009e20008000000 */
[----:B------:R-:W3:Y:S01]  /*40c0*/  REDUX UR7, R0 ;  /* 0x00000000000773c4 */ /* 0x000ee20000000000 */
[----:B-1----:R-:W-:Y:S01]  /*40d0*/  ISETP.EQ.U32.AND P0, PT, R2, UR4, PT ;  /* 0x0000000402007c0c */ /* 0x002fe2000bf02070 */
[----:B--2---:R-:W-:Y:S01]  /*40e0*/  IMAD.U32 R2, RZ, RZ, UR6 ;  /* 0x00000006ff027e24 */ /* 0x004fe2000f8e00ff */
[----:B---3--:R-:W-:-:S11]  /*40f0*/  MOV R3, UR7 ;  /* 0x0000000700037c02 */ /* 0x008fd60008000f00 */
[----:B------:R4:W-:Y:S04]  /*4100*/  @P0 ATOMS.AND RZ, [UR8+0x14], R3 ;  /* 0x00001403ffff098c */ /* 0x0009e8000a800008 */
[----:B------:R4:W-:Y:S01]  /*4110*/  @P0 ATOMS.AND RZ, [UR8+0x18], R2 ;  /* 0x00001802ffff098c */ /* 0x0009e2000a800008 */
[----:B------:R-:W-:Y:S05]  /*4120*/  BRA `(.L_x_83) ;  /* 0x0000000000147947 */ /* 0x000fea0003800000 */
.L_x_82:
[----:B------:R-:W-:Y:S02]  /*4130*/  MOV R2, 0x4150 ;  /* 0x0000415000027802 */ /* 0x000fe40000000f00 */
[----:B---3-5:R-:W-:Y:S05]  /*4140*/  CALL.REL.NOINC `($__internal_0_$__cuda_sm10x_tcgen05_guardrail_trap_col_being_dealloced_not_returned_by_alloc) ;  /* 0x0000004400947944 */ /* 0x028fea0003c00000 */
[----:B------:R-:W-:Y:S05]  /*4150*/  BRA `(.L_x_83) ;  /* 0x0000000000087947 */ /* 0x000fea0003800000 */
.L_x_81:
[----:B------:R-:W-:Y:S02]  /*4160*/  MOV R2, 0x4180 ;  /* 0x0000418000027802 */ /* 0x000fe40000000f00 */
[----:B---3-5:R-:W-:Y:S05]  /*4170*/  CALL.REL.NOINC `($__internal_2_$__cuda_sm10x_tcgen05_guardrail_trap_unallocated_columns_being_dealloced) ;  /* 0x0000004400a07944 */ /* 0x028fea0003c00000 */
.L_x_83:
[----:B------:R-:W-:Y:S01]  /*4180*/  NOP ;  /* 0x0000000000007918 */ /* 0x000fe20000000000 */
[----:B----4-:R-:W-:Y:S05]  /*4190*/  EXIT ;  /* 0x000000000000794d */ /* 0x010fea0003800000 */
.L_x_54:
[----:B------:R-:W-:-:S09]  /*41a0*/  UISETP.NE.OR UP0, UPT, UR25, 0x3, !UP3 ;  /* 0x000000031900788c */ /* 0x000fd2000df05670 */
[----:B------:R-:W-:Y:S05]  /*41b0*/  BRA.U UP0, `(.L_x_84) ;  /* 0x0000000d00b47547 */ /* 0x000fea000b800000 */
[----:B------:R-:W1:Y:S01]  /*41c0*/  LDCU UR31, c[0x0][0x370] ;  /* 0x00006e00ff1f77ac */ /* 0x000e620008000800 */
[----:B------:R-:W2:Y:S01]  /*41d0*/  LDC.64 R16, c[0x0][0x348] ;  /* 0x0000d200ff107b82 */ /* 0x000ea20000000a00 */
[----:B------:R-:W-:Y:S02]  /*41e0*/  HFMA2 R13, -RZ, RZ, 0, 0 ;  /* 0x00000000ff0d7431 */ /* 0x000fe400000001ff */
[----:B------:R-:W-:Y:S01]  /*41f0*/  IMAD.MOV.U32 R15, RZ, RZ, 0x1 ;  /* 0x00000001ff0f7424 */ /* 0x000fe200078e00ff */
[----:B------:R-:W1:Y:S01]  /*4200*/  LDCU.128 UR32, c[0x0][0xb10] ;  /* 0x00016200ff2077ac */ /* 0x000e620008000c00 */
[----:B------:R-:W-:Y:S01]  /*4210*/  IMAD.MOV.U32 R14, RZ, RZ, RZ ;  /* 0x000000ffff0e7224 */ /* 0x000fe200078e00ff */
[----:B------:R-:W-:Y:S01]  /*4220*/  MOV R7, 0x1000 ;  /* 0x0000100000077802 */ /* 0x000fe20000000f00 */
[----:B------:R-:W3:Y:S01]  /*4230*/  LDCU UR30, c[0x0][0x374] ;  /* 0x00006e80ff1e77ac */ /* 0x000ee20008000800 */
[----:B------:R-:W4:Y:S01]  /*4240*/  LDC.64 R2, c[0x0][0x888] ;  /* 0x00022200ff027b82 */ /* 0x000f220000000a00 */
[----:B------:R-:W3:Y:S01]  /*4250*/  LDCU UR15, c[0x0][0xb0c] ;  /* 0x00016180ff0f77ac */ /* 0x000ee20008000800 */
[----:B------:R-:W2:Y:S06]  /*4260*/  LDCU UR40, c[0x0][0xb20] ;  /* 0x00016400ff2877ac */ /* 0x000eac0008000800 */
[----:B------:R-:W4:Y:S01]  /*4270*/  LDC.64 R4, c[0x0][0x890] ;  /* 0x00022400ff047b82 */ /* 0x000f220000000a00 */
[----:B------:R-:W2:Y:S01]  /*4280*/  LDCU UR4, c[0x0][0xb30] ;  /* 0x00016600ff0477ac */ /* 0x000ea20008000800 */
[----:B------:R-:W-:Y:S01]  /*4290*/  UMOV UR21, 0x400 ;  /* 0x0000040000157882 */ /* 0x000fe20000000000 */
[----:B-1----:R-:W-:-:S02]  /*42a0*/  UIMAD.WIDE.U32 UR6, UR31, UR32, URZ ;  /* 0x000000201f0672a5 */ /* 0x002fc4000f8e00ff */
[----:B---3--:R-:W-:Y:S02]  /*42b0*/  UIMAD.WIDE.U32 UR8, UR30, UR35, URZ ;  /* 0x000000231e0872a5 */ /* 0x008fe4000f8e00ff */
[----:B------:R-:W-:Y:S02]  /*42c0*/  ULEA UR21, UR46, UR21, 0x18 ;  /* 0x000000152e157291 */ /* 0x000fe4000f8ec0ff */
[----:B------:R-:W-:Y:S02]  /*42d0*/  UPLOP3.LUT UP3, UPT, UPT, UPT, UPT, 0x40, 0x4 ;  /* 0x000000000004789c */ /* 0x000fe40003f6e870 */
[----:B------:R-:W-:Y:S01]  /*42e0*/  UIADD3 UR37, UPT, UPT, UR21, 0x38, URZ ;  /* 0x0000003815257890 */ /* 0x000fe2000fffe0ff */
[----:B------:R-:W-:Y:S01]  /*42f0*/  UMOV UR6, UR7 ;  /* 0x0000000700067c82 */ /* 0x000fe20008000000 */
[----:B------:R-:W-:Y:S01]  /*4300*/  UMOV UR38, UR9 ;  /* 0x0000000900267c82 */ /* 0x000fe20008000000 */
[----:B------:R-:W-:Y:S02]  /*4310*/  UISETP.GE.AND UP0, UPT, UR42, 0x1, UPT ;  /* 0x000000012a00788c */ /* 0x000fe4000bf06270 */
[----:B------:R-:W-:Y:S01]  /*4320*/  UISETP.NE.AND UP4, UPT, UR42, 0x1, UPT ;  /* 0x000000012a00788c */ /* 0x000fe2000bf85270 */
[----:B------:R-:W1:Y:S01]  /*4330*/  LDCU.64 UR22, c[0x0][0xb28] ;  /* 0x00016500ff1677ac */ /* 0x000e620008000a00 */
[----:B------:R-:W-:-:S02]  /*4340*/  UISETP.NE.AND UP6, UPT, UR15, 0x1, UPT ;  /* 0x000000010f00788c */ /* 0x000fc4000bfc5270 */
[----:B------:R-:W-:Y:S02]  /*4350*/  UISETP.NE.AND UP5, UPT, UR34, 0x1, UPT ;  /* 0x000000012200788c */ /* 0x000fe4000bfa5270 */
[----:B------:R-:W-:Y:S02]  /*4360*/  UIADD3 UR25, UPT, UPT, UR21, 0x30, URZ ;  /* 0x0000003015197890 */ /* 0x000fe4000fffe0ff */
[----:B------:R-:W-:Y:S02]  /*4370*/  UPRMT UR37, UR46, 0x654, UR37 ;  /* 0x000006542e257896 */ /* 0x000fe40008000025 */
[----:B------:R-:W-:Y:S02]  /*4380*/  USHF.R.U32.HI UR39, URZ, UR33, UR6 ;  /* 0x00000021ff277299 */ /* 0x000fe40008011606 */
[----:B--2---:R-:W-:Y:S02]  /*4390*/  USHF.R.U32.HI UR38, URZ, UR40, UR38 ;  /* 0x00000028ff267299 */ /* 0x004fe40008011626 */
[----:B------:R-:W-:-:S11]  /*43a0*/  UISETP.NE.AND UP2, UPT, UR4, 0x1, UPT ;  /* 0x000000010400788c */ /* 0x000fd6000bf45270 */
.L_x_93:
[C---:B------:R-:W-:Y:S02]  /*43b0*/  LEA R12, R14.reuse, UR21, 0x3 ;  /* 0x000000150e0c7c11 */ /* 0x040fe4000f8e18ff */
[----:B------:R-:W-:Y:S02]  /*43c0*/  SHF.L.U32 R9, R13, 0x1f, RZ ;  /* 0x0000001f0d097819 */ /* 0x000fe400000006ff */
[----:B------:R-:W-:Y:S02]  /*43d0*/  LEA R10, R14, UR21, 0x4 ;  /* 0x000000150e0a7c11 */ /* 0x000fe4000f8e20ff */
[----:B------:R-:W2:Y:S02]  /*43e0*/  SYNCS.PHASECHK.TRANS64.TRYWAIT P0, [R12+URZ+0x60], R9 ;  /* 0x000060090c0075a7 */ /* 0x000ea400080011ff */
[----:B--23--:R-:W-:Y:S05]  /*43f0*/  @!P0 BRA `(.L_x_85) ;  /* 0x0000004000248947 */ /* 0x00cfea0003800000 */
.L_x_150:
[----:B--2---:R-:W2:Y:S01]  /*4400*/  LDS.128 R8, [R10+0xf0] ;  /* 0x0000f0000a087984 */ /* 0x004ea20000000c00 */
[----:B------:R-:W-:Y:S01]  /*4410*/  UISETP.GE.AND UP0, UPT, UR42, 0x1, UPT ;  /* 0x000000012a00788c */ /* 0x000fe2000bf06270 */
[----:B------:R-:W-:Y:S01]  /*4420*/  @!PT LDS RZ, [RZ] ;  /* 0x00000000fffff984 */ /* 0x000fe20000000800 */
[----:B------:R-:W-:Y:S01]  /*4430*/  @!PT LDS RZ, [RZ] ;  /* 0x00000000fffff984 */ /* 0x000fe20000000800 */
[----:B------:R-:W-:Y:S01]  /*4440*/  @!PT LDS RZ, [RZ] ;  /* 0x00000000fffff984 */ /* 0x000fe20000000800 */
[----:B------:R-:W-:Y:S01]  /*4450*/  @!PT LDS RZ, [RZ] ;  /* 0x00000000fffff984 */ /* 0x000fe20000000800 */
[----:B------:R3:W-:Y:S06]  /*4460*/  MEMBAR.ALL.CTA ;  /* 0x0000000000007992 */ /* 0x0007ec0000008000 */
[----:B---3--:R-:W3:Y:S01]  /*4470*/  FENCE.VIEW.ASYNC.S ;  /* 0x00000000000073c6 */ /* 0x008ee20000000000 */
[----:B--2---:R-:W-:Y:S11]  /*4480*/  LOP3.LUT P0, RZ, R10, 0x1, RZ, 0xc0, !PT ;  /* 0x000000010aff7812 */ /* 0x004ff6000780c0ff */
[----:B------:R-:W-:Y:S02]  /*4490*/  @!UPT UIADD3 URZ, UPT, UPT, URZ, URZ, URZ ;  /* 0x000000fffffff290 */ /* 0x000fe4000fffe0ff */
[----:B---3--:R-:W-:Y:S01]  /*44a0*/  VOTEU.ANY UP1, P0 ;  /* 0x0000000000ff7886 */ /* 0x008fe20000020100 */
[----:B------:R-:W-:Y:S11]  /*44b0*/  PLOP3.LUT P0, PT, PT, PT, UP1, 0x80, 0x8 ;  /* 0x000000000008781c */ /* 0x000ff60003f0f018 */
[----:B------:R-:W-:Y:S02]  /*44c0*/  @!UPT UIADD3 URZ, UPT, UPT, URZ, URZ, URZ ;  /* 0x000000fffffff290 */ /* 0x000fe4000fffe0ff */
[----:B------:R-:W-:Y:S02]  /*44d0*/  @P0 SHF.R.U32.HI R0, RZ, 0x10, R9 ;  /* 0x00000010ff000819 */ /* 0x000fe40000011609 */
[----:B------:R-:W-:Y:S02]  /*44e0*/  @P0 MOV R6, R8 ;  /* 0x0000000800060202 */ /* 0x000fe40000000f00 */
[----:B------:R-:W-:Y:S01]  /*44f0*/  @P0 R2UR UR4, R0 ;  /* 0x00000000000402ca */ /* 0x000fe200000e0000 */
[----:B------:R-:W-:Y:S01]  /*4500*/  VIADD R0, R12, 0x70 ;  /* 0x000000700c007836 */ /* 0x000fe20000000000 */
[----:B------:R-:W-:Y:S02]  /*4510*/  @P0 LOP3.LUT R8, R9, 0xffff, RZ, 0xc0, !PT ;  /* 0x0000ffff09080812 */ /* 0x000fe400078ec0ff */
[----:B------:R-:W-:Y:S02]  /*4520*/  @P0 R2UR UR6, R6 ;  /* 0x00000000060602ca */ /* 0x000fe400000e0000 */
[----:B------:R-:W-:Y:S02]  /*4530*/  PRMT R0, RZ, 0x654, R0 ;  /* 0x00000654ff007816 */ /* 0x000fe40000000000 */
[----:B------:R-:W-:Y:S02]  /*4540*/  @P0 R2UR UR5, R8 ;  /* 0x00000000080502ca */ /* 0x000fe400000e0000 */
[----:B------:R2:W-:Y:S03]  /*4550*/  SYNCS.ARRIVE.TRANS64.RED.A1T0 RZ, [R0+URZ], RZ ;  /* 0x000000ff00ff79a7 */ /* 0x0005e600081004ff */
[----:B------:R-:W-:Y:S04]  /*4560*/  @UP1 UMOV UR29, UR4 ;  /* 0x00000004001d1c82 */ /* 0x000fe80008000000 */
[----:B------:R-:W-:Y:S04]  /*4570*/  @UP1 UMOV UR14, UR6 ;  /* 0x00000006000e1c82 */ /* 0x000fe80008000000 */
[----:B------:R-:W-:Y:S01]  /*4580*/  @UP1 UMOV UR13, UR5 ;  /* 0x00000005000d1c82 */ /* 0x000fe20008000000 */
[----:B------:R-:W-:Y:S05]  /*4590*/  BRA.U !UP0, `(.L_x_86) ;  /* 0x0000000108a47547 */ /* 0x000fea000b800000 */
[----:B------:R-:W-:Y:S02]  /*45a0*/  UIMAD.WIDE.U32 UR8, UR13, UR35, URZ ;  /* 0x000000230d0872a5 */ /* 0x000fe4000f8e00ff */
[----:B------:R-:W-:Y:S02]  /*45b0*/  UIMAD.WIDE.U32 UR10, UR14, UR32, URZ ;  /* 0x000000200e0a72a5 */ /* 0x000fe4000f8e00ff */
[----:B------:R-:W-:Y:S02]  /*45c0*/  USEL UR4, UR30, UR38, !UP5 ;  /* 0x000000261e047287 */ /* 0x000fe4000e800000 */
[----:B------:R-:W-:Y:S02]  /*45d0*/  USEL UR7, UR31, UR39, !UP6 ;  /* 0x000000271f077287 */ /* 0x000fe4000f000000 */
[----:B-1----:R-:W-:Y:S02]  /*45e0*/  UIMAD.WIDE.U32 UR16, UR4, UR22, URZ ;  /* 0x00000016041072a5 */ /* 0x002fe4000f8e00ff */
[----:B------:R-:W-:Y:S01]  /*45f0*/  UIMAD.WIDE.U32 UR18, UR7, UR22, URZ ;  /* 0x00000016071272a5 */ /* 0x000fe2000f8e00ff */
[----:B------:R-:W-:Y:S02]  /*4600*/  UMOV UR5, UR9 ;  /* 0x0000000900057c82 */ /* 0x000fe40008000000 */
[----:B------:R-:W-:Y:S03]  /*4610*/  USHF.R.U32.HI UR6, URZ, UR40, UR5 ;  /* 0x00000028ff067299 */ /* 0x000fe60008011605 */
[----:B------:R-:W-:Y:S01]  /*4620*/  UMOV UR5, UR11 ;  /* 0x0000000b00057c82 */ /* 0x000fe20008000000 */
[----:B------:R-:W-:Y:S02]  /*4630*/  USEL UR6, UR13, UR6, !UP5 ;  /* 0x000000060d067287 */ /* 0x000fe4000e800000 */
[----:B------:R-:W-:Y:S02]  /*4640*/  USHF.R.U32.HI UR8, URZ, UR33, UR5 ;  /* 0x00000021ff087299 */ /* 0x000fe40008011605 */
[----:B------:R-:W-:Y:S01]  /*4650*/  UIMAD.WIDE.U32 UR10, UR6, UR22, URZ ;  /* 0x00000016060a72a5 */ /* 0x000fe2000f8e00ff */
[----:B------:R-:W-:Y:S02]  /*4660*/  UMOV UR5, UR17 ;  /* 0x0000001100057c82 */ /* 0x000fe40008000000 */
[----:B------:R-:W-:Y:S03]  /*4670*/  @UP4 USHF.R.U32.HI UR4, URZ, UR23, UR5 ;  /* 0x00000017ff044299 */ /* 0x000fe60008011605 */
[----:B------:R-:W-:Y:S01]  /*4680*/  UMOV UR5, UR19 ;  /* 0x0000001300057c82 */ /* 0x000fe20008000000 */
[----:B------:R-:W-:Y:S02]  /*4690*/  UIMAD UR4, UR42, UR4, URZ ;  /* 0x000000042a0472a4 */ /* 0x000fe4000f8e02ff */
[----:B------:R-:W-:Y:S02]  /*46a0*/  @UP4 USHF.R.U32.HI UR7, URZ, UR23, UR5 ;  /* 0x00000017ff074299 */ /* 0x000fe40008011605 */
[----:B------:R-:W-:Y:S02]  /*46b0*/  USEL UR5, UR14, UR8, !UP6 ;  /* 0x000000080e057287 */ /* 0x000fe4000f000000 */
[----:B------:R-:W-:Y:S02]  /*46c0*/  UIMAD UR8, UR42, UR7, URZ ;  /* 0x000000072a0872a4 */ /* 0x000fe4000f8e02ff */
[----:B------:R-:W-:Y:S03]  /*46d0*/  UISETP.GE.AND UP0, UPT, UR6, UR4, UPT ;  /* 0x000000040600728c */ /* 0x000fe6000bf06270 */
[----:B------:R-:W-:Y:S01]  /*46e0*/  UMOV UR4, UR11 ;  /* 0x0000000b00047c82 */ /* 0x000fe20008000000 */
[----:B------:R-:W-:Y:S02]  /*46f0*/  UISETP.GE.OR UP0, UPT, UR5, UR8, UP0 ;  /* 0x000000080500728c */ /* 0x000fe40008706670 */
[----:B------:R-:W-:Y:S02]  /*4700*/  USHF.R.U32.HI UR4, URZ, UR23, UR4 ;  /* 0x00000017ff047299 */ /* 0x000fe40008011604 */
[----:B------:R-:W-:Y:S02]  /*4710*/  UIMAD.WIDE.U32 UR8, UR5, UR22, URZ ;  /* 0x00000016050872a5 */ /* 0x000fe4000f8e00ff */
[----:B------:R-:W-:Y:S04]  /*4720*/  USEL UR10, UR6, UR4, !UP4 ;  /* 0x00000004060a7287 */ /* 0x000fe8000e000000 */
[----:B------:R-:W-:Y:S01]  /*4730*/  UIADD3 UR11, UPT, UPT, -UR10, URZ, URZ ;  /* 0x000000ff0a0b7290 */ /* 0x000fe2000fffe1ff */
[----:B------:R-:W-:Y:S02]  /*4740*/  @!UP0 UMOV UR4, UR9 ;  /* 0x0000000900048c82 */ /* 0x000fe40008000000 */
[----:B------:R-:W-:Y:S02]  /*4750*/  @!UP0 USHF.R.U32.HI UR4, URZ, UR23, UR4 ;  /* 0x00000017ff048299 */ /* 0x000fe40008011604 */
[----:B------:R-:W-:Y:S02]  /*4760*/  UIMAD UR8, UR42, UR11, UR6 ;  /* 0x0000000b2a0872a4 */ /* 0x000fe4000f8e0206 */
[----:B------:R-:W-:Y:S04]  /*4770*/  @!UP0 USEL UR4, UR5, UR4, !UP4 ;  /* 0x0000000405048287 */ /* 0x000fe8000e000000 */
[----:B------:R-:W-:Y:S02]  /*4780*/  @!UP0 UIMAD UR8, UR7, UR8, UR4 ;  /* 0x00000008070882a4 */ /* 0x000fe4000f8e0204 */
[----:B------:R-:W-:Y:S02]  /*4790*/  @!UP0 UIADD3 UR9, UPT, UPT, UR10, -UR4, URZ ;  /* 0x800000040a098290 */ /* 0x000fe4000fffe0ff */
[----:B------:R-:W-:Y:S02]  /*47a0*/  UIADD3 UR4, UPT, UPT, -UR5, URZ, URZ ;  /* 0x000000ff05047290 */ /* 0x000fe4000fffe1ff */
[----:B------:R-:W-:Y:S02]  /*47b0*/  UIADD3 UR7, UPT, UPT, -UR6, URZ, URZ ;  /* 0x000000ff06077290 */ /* 0x000fe4000fffe1ff */
[----:B------:R-:W-:Y:S02]  /*47c0*/  @!UP0 UIMAD UR6, UR9, UR42, UR5 ;  /* 0x0000002a090682a4 */ /* 0x000fe4000f8e0205 */
[----:B------:R-:W-:Y:S02]  /*47d0*/  UIMAD UR14, UR15, UR4, UR14 ;  /* 0x000000040f0e72a4 */ /* 0x000fe4000f8e020e */
[----:B------:R-:W-:Y:S01]  /*47e0*/  UIMAD UR4, UR34, UR7, UR13 ;  /* 0x00000007220472a4 */ /* 0x000fe2000f8e020d */
[----:B------:R-:W-:Y:S02]  /*47f0*/  @!UP0 UMOV UR5, UR8 ;  /* 0x0000000800058c82 */ /* 0x000fe40008000000 */
[----:B------:R-:W-:Y:S02]  /*4800*/  UIMAD UR14, UR5, UR15, UR14 ;  /* 0x0000000f050e72a4 */ /* 0x000fe4000f8e020e */
[----:B------:R-:W-:Y:S11]  /*4810*/  UIMAD UR13, UR6, UR34, UR4 ;  /* 0x00000022060d72a4 */ /* 0x000ff6000f8e0204 */
[----:B------:R-:W-:Y:S01]  /*4820*/  @!UPT UIADD3 URZ, UPT, UPT, URZ, URZ, URZ ;  /* 0x000000fffffff290 */ /* 0x000fe2000fffe0ff */
.L_x_86:
[----:B------:R-:W3:Y:S01]  /*4830*/  @!UP2 LDCU.128 UR8, c[0x0][0xb10] ;  /* 0x00016200ff08a7ac */ /* 0x000ee20008000c00 */
[C---:B----4-:R-:W-:Y:S02]  /*4840*/  ISETP.NE.U32.AND P1, PT, R4.reuse, RZ, PT ;  /* 0x000000ff0400720c */ /* 0x050fe40003f25070 */
[----:B------:R-:W-:Y:S02]  /*4850*/  ISETP.NE.U32.AND P0, PT, R4, RZ, PT ;  /* 0x000000ff0400720c */ /* 0x000fe40003f05070 */
[C---:B------:R-:W-:Y:S02]  /*4860*/  ISETP.NE.AND.EX P1, PT, R5.reuse, RZ, PT, P1 ;  /* 0x000000ff0500720c */ /* 0x040fe40003f25310 */
[----:B------:R-:W-:Y:S01]  /*4870*/  ISETP.NE.AND.EX P0, PT, R5, RZ, PT, P0 ;  /* 0x000000ff0500720c */ /* 0x000fe20003f05300 */
[----:B------:R-:W4:Y:S01]  /*4880*/  @!UP2 LDCU UR5, c[0x0][0xb0c] ;  /* 0x00016180ff05a7ac */ /* 0x000f220008000800 */
[----:B------:R-:W-:Y:S01]  /*4890*/  SHF.L.U32 R9, R15, 0x1f, RZ ;  /* 0x0000001f0f097819 */ /* 0x000fe200000006ff */
[----:B------:R-:W-:Y:S02]  /*48a0*/  USHF.L.U32 UR26, UR24, 0x7, URZ ;  /* 0x00000007181a7899 */ /* 0x000fe400080006ff */
[----:B------:R-:W-:Y:S02]  /*48b0*/  USHF.L.U32 UR27, UR20, 0x6, URZ ;  /* 0x00000006141b7899 */ /* 0x000fe400080006ff */
[----:B---3--:R-:W-:Y:S07]  /*48c0*/  UIMAD.WIDE.U32 UR6, UR14, UR8, URZ ;  /* 0x000000080e0672a5 */ /* 0x008fee000f8e00ff */
[----:B------:R-:W-:Y:S01]  /*48d0*/  @!UP2 UMOV UR4, UR7 ;  /* 0x000000070004ac82 */ /* 0x000fe20008000000 */
[----:B----4-:R-:W-:Y:S02]  /*48e0*/  @!UP2 UISETP.NE.AND UP0, UPT, UR5, 0x1, UPT ;  /* 0x000000010500a88c */ /* 0x010fe4000bf05270 */
[----:B------:R-:W-:Y:S02]  /*48f0*/  @!UP2 USHF.R.U32.HI UR4, URZ, UR9, UR4 ;  /* 0x00000009ff04a299 */ /* 0x000fe40008011604 */
[----:B------:R-:W-:Y:S02]  /*4900*/  UIMAD.WIDE.U32 UR6, UR13, UR11, URZ ;  /* 0x0000000b0d0672a5 */ /* 0x000fe4000f8e00ff */
[----:B------:R-:W-:Y:S02]  /*4910*/  @!UP2 USEL UR8, UR14, UR4, !UP0 ;  /* 0x000000040e08a287 */ /* 0x000fe4000c000000 */
[----:B------:R-:W-:Y:S03]  /*4920*/  @!UP2 UISETP.NE.AND UP0, UPT, UR10, 0x1, UPT ;  /* 0x000000010a00a88c */ /* 0x000fe6000bf05270 */
[----:B------:R-:W-:Y:S02]  /*4930*/  @!UP2 UMOV UR6, UR7 ;  /* 0x000000070006ac82 */ /* 0x000fe40008000000 */
[----:B------:R-:W3:Y:S02]  /*4940*/  @!UP2 LDCU UR4, c[0x0][0xb20] ;  /* 0x00016400ff04a7ac */ /* 0x000ee40008000800 */
[----:B---3--:R-:W-:Y:S04]  /*4950*/  @!UP2 USHF.R.U32.HI UR6, URZ, UR4, UR6 ;  /* 0x00000004ff06a299 */ /* 0x008fe80008011606 */
[----:B------:R-:W-:Y:S04]  /*4960*/  @!UP2 USEL UR6, UR13, UR6, !UP0 ;  /* 0x000000060d06a287 */ /* 0x000fe8000c000000 */
[----:B------:R-:W-:Y:S02]  /*4970*/  @!UP2 UIADD3 UR4, UPT, UPT, -UR8, UR6, URZ ;  /* 0x000000060804a290 */ /* 0x000fe4000fffe1ff */
[----:B------:R-:W-:Y:S02]  /*4980*/  @!UP2 UIADD3 UR6, UPT, UPT, UR8, -UR6, URZ ;  /* 0x800000060806a290 */ /* 0x000fe4000fffe0ff */
[----:B------:R-:W-:Y:S02]  /*4990*/  @!UP2 UIMAD UR14, UR4, UR5, UR14 ;  /* 0x00000005040ea2a4 */ /* 0x000fe4000f8e020e */
[----:B------:R-:W-:Y:S01]  /*49a0*/  @!UP2 UIMAD UR13, UR6, UR10, UR13 ;  /* 0x0000000a060da2a4 */ /* 0x000fe2000f8e020d */
[----:B------:R-:W-:Y:S11]  /*49b0*/  BRA.U UP3, `(.L_x_87) ;  /* 0x0000000103107547 */ /* 0x000ff6000b800000 */
[----:B--2---:R-:W-:Y:S04]  /*49c0*/  MOV R0, UR41 ;  /* 0x0000002900007c02 */ /* 0x004fe80008000f00 */
[----:B------:R-:W-:Y:S04]  /*49d0*/  SHF.L.U32 R11, R0, 0x1f, RZ ;  /* 0x0000001f000b7819 */ /* 0x000fe800000006ff */
[----:B------:R-:W2:Y:S02]  /*49e0*/  SYNCS.PHASECHK.TRANS64.TRYWAIT P2, [UR21+0x58], R11 ;  /* 0x0000580bff0075a7 */ /* 0x000ea40008041115 */
[----:B--2---:R-:W-:Y:S05]  /*49f0*/  @!P2 BRA `(.L_x_88) ;  /* 0x0000003800b8a947 */ /* 0x004fea0003800000 */
.L_x_87:
[----:B------:R-:W-:Y:S05]  /*4a00*/  @!P1 BRA `(.L_x_89) ;  /* 0x0000000000309947 */ /* 0x000fea0003800000 */
[----:B------:R-:W-:Y:S01]  /*4a10*/  ISETP.NE.U32.AND P1, PT, R2, RZ, PT ;  /* 0x000000ff0200720c */ /* 0x000fe20003f25070 */
[----:B------:R-:W3:Y:S01]  /*4a20*/  LDCU.64 UR4, c[0x0][0x358] ;  /* 0x00006b00ff0477ac */ /* 0x000ee20008000a00 */
[----:B------:R-:W-:Y:S02]  /*4a30*/  IMAD.MOV.U32 R86, RZ, RZ, 0x1 ;  /* 0x00000001ff567424 */ /* 0x000fe400078e00ff */
[----:B------:R-:W-:Y:S11]  /*4a40*/  ISETP.NE.AND.EX P1, PT, R3, RZ, PT, P1 ;  /* 0x000000ff0300720c */ /* 0x000ff60003f25310 */
[----:B------:R-:W-:Y:S02]  /*4a50*/  @!UPT UIADD3 URZ, UPT, UPT, URZ, URZ, URZ ;  /* 0x000000fffffff290 */ /* 0x000fe4000fffe0ff */
[----:B--2---:R-:W2:Y:S01]  /*4a60*/  @P1 LDC.64 R10, c[0x0][0x888] ;  /* 0x00022200ff0a1b82 */ /* 0x004ea20000000a00 */
[----:B------:R-:W-:Y:S04]  /*4a70*/  @P1 IMAD R0, R4, UR36, RZ ;  /* 0x0000002404001c24 */ /* 0x000fe8000f8e02ff */
[----:B--2---:R-:W-:Y:S04]  /*4a80*/  @P1 IMAD.WIDE R10, R0, 0x4, R10 ;  /* 0x00000004000a1825 */ /* 0x004fe800078e020a */
[----:B------:R-:W-:Y:S01]  /*4a90*/  HFMA2 R0, -RZ, RZ, 0, 5.9604644775390625e-08 ;  /* 0x00000001ff007431 */ /* 0x000fe200000001ff */
[----:B---3-5:R3:W5:Y:S04]  /*4aa0*/  @P1 LDG.E R41, desc[UR4][R10.64] ;  /* 0x000000040a291981 */ /* 0x028768000c1e1900 */
[----:B------:R-:W-:Y:S01]  /*4ab0*/  @!P1 PRMT R86, R0, 0x7610, R86 ;  /* 0x0000761000569816 */ /* 0x000fe20000000056 */
[----:B---3--:R-:W4:Y:S06]  /*4ac0*/  @!P1 LDC R41, c[0x0][0x880] ;  /* 0x00022000ff299b82 */ /* 0x008f2c0000000800 */
.L_x_89:
[----:B----45:R-:W-:Y:S01]  /*4ad0*/  @!P0 FSETP.EQ.AND P1, PT, R41, RZ, PT ;  /* 0x000000ff2900820b */ /* 0x030fe20003f22000 */
[----:B------:R-:W-:Y:S01]  /*4ae0*/  @!UPT UIADD3 URZ, UPT, UPT, URZ, URZ, URZ ;  /* 0x000000fffffff290 */ /* 0x000fe2000fffe0ff */
[----:B------:R-:W-:Y:S11]  /*4af0*/  @!P0 BRA `(.L_x_90) ;  /* 0x0000000000188947 */ /* 0x000ff60003800000 */
[----:B------:R-:W-:Y:S02]  /*4b00*/  LOP3.LUT P0, RZ, R86, 0xff, RZ, 0xc0, !PT ;  /* 0x000000ff56ff7812 */ /* 0x000fe4000780c0ff */
[----:B------:R-:W-:Y:S04]  /*4b10*/  ISETP.NE.U32.AND P1, PT, R2, RZ, PT ;  /* 0x000000ff0200720c */ /* 0x000fe80003f25070 */
[----:B------:R-:W-:Y:S04]  /*4b20*/  ISETP.NE.AND.EX P1, PT, R3, RZ, PT, P1 ;  /* 0x000000ff0300720c */ /* 0x000fe80003f25310 */
[----:B------:R-:W-:Y:S03]  /*4b30*/  PLOP3.LUT P1, PT, P1, PT, PT, 0x8, 0x80 ;  /* 0x000000000080781c */ /* 0x000fe60000f2e170 */
[----:B------:R-:W-:Y:S11]  /*4b40*/  @P0 FSETP.EQ.AND P1, PT, R41, RZ, PT ;  /* 0x000000ff2900020b */ /* 0x000ff60003f22000 */
[----:B------:R-:W-:Y:S02]  /*4b50*/  @!UPT UIADD3 URZ, UPT, UPT, URZ, URZ, URZ ;  /* 0x000000fffffff290 */ /* 0x000fe4000fffe0ff */
.L_x_90:
[----:B------:R-:W3:Y:S01]  /*4b60*/  SYNCS.PHASECHK.TRANS64.TRYWAIT P2, [UR21+0x40], R9 ;  /* 0x00004009ff0075a7 */ /* 0x000ee20008041115 */
[----:B------:R-:W-:Y:S04]  /*4b70*/  ELECT P0, URZ, PT ;  /* 0x0000000000ff782f */ /* 0x000fe80003800000 */
[----:B------:R-:W-:Y:S11]  /*4b80*/  PLOP3.LUT P1, PT, P1, P0, PT, 0xf2, 0x2f ;  /* 0x00000000002f781c */ /* 0x000ff60000f21e72 */
[----:B------:R-:W-:Y:S02]  /*4b90*/  @!UPT UIADD3 URZ, UPT, UPT, URZ, URZ, URZ ;  /* 0x000000fffffff290 */ /* 0x000fe4000fffe0ff */
[----:B------:R-:W-:Y:S05]  /*4ba0*/  @!P1 IADD3 R8, P0, PT, R16, 0x580, RZ ;  /* 0x0000058010089810 */ /* 0x000fea0007f1e0ff */
[----:B------:R-:W-:Y:S01]  /*4bb0*/  @!P1 IMAD.X R6, RZ, RZ, R17, P0 ;  /* 0x000000ffff069224 */ /* 0x000fe200000e0611 */
[----:B---3--:R-:W-:Y:S07]  /*4bc0*/  @!P2 BRA `(.L_x_91) ;  /* 0x00000038005ca947 */ /* 0x008fee0003800000 */
.L_x_153:
[----:B------:R-:W-:Y:S01]  /*4bd0*/  @!P1 R2UR UR5, R8 ;  /* 0x00000000080592ca */ /* 0x000fe200000e0000 */
[----:B------:R-:W-:Y:S01]  /*4be0*/  VOTEU.ALL UP0, P1 ;  /* 0x0000000000ff7886 */ /* 0x000fe20000800000 */
[----:B------:R-:W-:Y:S01]  /*4bf0*/  @!P1 R2UR UR4, R6 ;  /* 0x00000000060492ca */ /* 0x000fe200000e0000 */
[----:B------:R-:W-:Y:S01]  /*4c00*/  UMOV UR16, 0x0 ;  /* 0x0000000000107882 */ /* 0x000fe20000000000 */
[----:B------:R-:W-:Y:S01]  /*4c10*/  UMOV UR17, 0x10000000 ;  /* 0x1000000000117882 */ /* 0x000fe20000000000 */
[----:B------:R-:W-:Y:S01]  /*4c20*/  UMOV UR28, UR36 ;  /* 0x00000024001c7c82 */ /* 0x000fe20008000000 */
[----:B------:R-:W-:Y:S01]  /*4c30*/  @!UP0 UIADD3 UR24, UPT, UPT, UR21, 0x200, URZ ;  /* 0x0000020015188890 */ /* 0x000fe2000fffe0ff */
[----:B--2---:R-:W-:Y:S01]  /*4c40*/  @!P1 IMAD.MOV.U32 R0, RZ, RZ, 0x1000 ;  /* 0x00001000ff009424 */ /* 0x004fe200078e00ff */
[----:B------:R-:W-:Y:S01]  /*4c50*/  @!UP0 UIADD3 UR10, UPT, UPT, UR26, 0x40, URZ ;  /* 0x000000401a0a8890 */ /* 0x000fe2000fffe0ff */
[----:B------:R-:W-:Y:S01]  /*4c60*/  VIADD R14, R14, 0x1 ;  /* 0x000000010e0e7836 */ /* 0x000fe20000000000 */
[----:B------:R-:W-:Y:S01]  /*4c70*/  @!UP0 UIADD3 UR8, UPT, UPT, UR21, 0xa00, URZ ;  /* 0x00000a0015088890 */ /* 0x000fe2000fffe0ff */
[----:B------:R-:W-:Y:S02]  /*4c80*/  VOTEU.ALL UP0, P1 ;  /* 0x0000000000ff7886 */ /* 0x000fe40000800000 */
[----:B------:R-:W-:Y:S01]  /*4c90*/  IMAD.U32 R10, RZ, RZ, UR5 ;  /* 0x00000005ff0a7e24 */ /* 0x000fe2000f8e00ff */
[----:B------:R-:W-:Y:S01]  /*4ca0*/  UMOV UR9, UR25 ;  /* 0x0000001900097c82 */ /* 0x000fe20008000000 */
[----:B------:R-:W-:Y:S01]  /*4cb0*/  IMAD.U32 R11, RZ, RZ, UR4 ;  /* 0x00000004ff0b7e24 */ /* 0x000fe2000f8e00ff */
[----:B------:R-:W-:Y:S01]  /*4cc0*/  UMOV UR11, UR27 ;  /* 0x0000001b000b7c82 */ /* 0x000fe20008000000 */
[----:B------:R-:W-:Y:S01]  /*4cd0*/  UMOV UR12, UR36 ;  /* 0x00000024000c7c82 */ /* 0x000fe20008000000 */
[----:B------:R-:W-:Y:S01]  /*4ce0*/  @!P1 R2UR UR4, R10 ;  /* 0x000000000a0492ca */ /* 0x000fe200000e0000 */
[----:B------:R-:W-:Y:S01]  /*4cf0*/  UPRMT UR6, UR46, 0x654, UR25 ;  /* 0x000006542e067896 */ /* 0x000fe20008000019 */
[----:B------:R-:W-:Y:S11]  /*4d00*/  @!P1 R2UR UR5, R11 ;  /* 0x000000000b0592ca */ /* 0x000ff600000e0000 */
[----:B------:R-:W-:Y:S02]  /*4d10*/  @!UPT UIADD3 URZ, UPT, UPT, URZ, URZ, URZ ;  /* 0x000000fffffff290 */ /* 0x000fe4000fffe0ff */
[----:B------:R2:W-:Y:S01]  /*4d20*/  @!UP0 UTMALDG.3D [UR24], [UR4], desc[UR16] ;  /* 0x00001018040085b4 */ /* 0x0005e20008011000 */
[----:B------:R-:W-:Y:S05]  /*4d30*/  VOTEU.ALL UP0, P1 ;  /* 0x0000000000ff7886 */ /* 0x000fea0000800000 */
[----:B------:R2:W-:Y:S01]  /*4d40*/  @!UP0 UTMALDG.3D [UR8], [UR4], desc[UR16] ;  /* 0x00001008040085b4 */ /* 0x0005e20008011000 */
[----:B------:R2:W-:Y:S01]  /*4d50*/  @!P1 SYNCS.ARRIVE.TRANS64.RED.A0TR RZ, [UR21+0x30], R0 ;  /* 0x00003000ffff99a7 */ /* 0x0005e20008300415 */
[----:B------:R-:W-:Y:S01]  /*4d60*/  SYNCS.ARRIVE.TRANS64.RED.A1T0 RZ, [UR6], RZ ;  /* 0x000000ffffff79a7 */ /* 0x000fe20008100406 */
[----:B------:R-:W3:Y:S02]  /*4d70*/  SYNCS.PHASECHK.TRANS64.TRYWAIT P0, [UR21+0x48], R9 ;  /* 0x00004809ff0075a7 */ /* 0x000ee40008001115 */
[----:B--23--:R-:W-:Y:S05]  /*4d80*/  @!P0 BRA `(.L_x_92) ;  /* 0x0000003800048947 */ /* 0x00cfea0003800000 */
.L_x_155:
[----:B------:R-:W-:Y:S01]  /*4d90*/  UIADD3 UR24, UPT, UPT, UR13, UR63, URZ ;  /* 0x0000003f0d187290 */ /* 0x000fe2000fffe0ff */
[----:B------:R-:W-:Y:S01]  /*4da0*/  @!P1 IADD3 R6, P0, PT, R16, 0x580, RZ ;  /* 0x0000058010069810 */ /* 0x000fe20007f1e0ff */
[----:B------:R-:W-:Y:S01]  /*4db0*/  UPLOP3.LUT UP3, UPT, UPT, UPT, UPT, 0x80, 0x8 ;  /* 0x000000000008789c */ /* 0x000fe20003f6f070 */
[----:B------:R-:W-:Y:S01]  /*4dc0*/  R2UR UR28, R88 ;  /* 0x00000000581c72ca */ /* 0x000fe200000e0000 */
[----:B------:R-:W-:Y:S01]  /*4dd0*/  VOTEU.ALL UP0, P1 ;  /* 0x0000000000ff7886 */ /* 0x000fe20000800000 */
[----:B------:R-:W-:Y:S01]  /*4de0*/  @!P1 R2UR UR5, R6 ;  /* 0x00000000060592ca */ /* 0x000fe200000e0000 */
[----:B--2---:R-:W-:Y:S01]  /*4df0*/  @!P1 IMAD.X R0, RZ, RZ, R17, P0 ;  /* 0x000000ffff009224 */ /* 0x004fe200000e0611 */
[----:B------:R-:W-:Y:S01]  /*4e00*/  UMOV UR6, 0x0 ;  /* 0x0000000000067882 */ /* 0x000fe20000000000 */
[----:B------:R-:W-:Y:S01]  /*4e10*/  UMOV UR7, 0x10000000 ;  /* 0x1000000000077882 */ /* 0x000fe20000000000 */
[----:B------:R-:W-:Y:S01]  /*4e20*/  @!UP0 UIADD3 UR18, UPT, UPT, UR26, 0x20, URZ ;  /* 0x000000201a128890 */ /* 0x000fe2000fffe0ff */
[----:B------:R-:W-:Y:S01]  /*4e30*/  ISETP.NE.AND P0, PT, R14, 0x2, PT ;  /* 0x000000020e00780c */ /* 0x000fe20003f05270 */
[----:B------:R-:W-:Y:S01]  /*4e40*/  @!UP0 UIADD3 UR16, UPT, UPT, UR21, 0x1200, URZ ;  /* 0x0000120015108890 */ /* 0x000fe2000fffe0ff */
[----:B------:R-:W-:Y:S01]  /*4e50*/  @!P1 R2UR UR4, R0 ;  /* 0x00000000000492ca */ /* 0x000fe200000e0000 */
[----:B------:R-:W-:Y:S01]  /*4e60*/  @!UP0 UIADD3 UR17, UPT, UPT, UR21, 0x38, URZ ;  /* 0x0000003815118890 */ /* 0x000fe2000fffe0ff */
[----:B------:R-:W-:Y:S01]  /*4e70*/  SEL R0, RZ, 0x1, P0 ;  /* 0x00000001ff007807 */ /* 0x000fe20000000000 */
[----:B------:R-:W-:Y:S01]  /*4e80*/  @!UP0 UIADD3 UR10, UPT, UPT, UR26, 0x60, URZ ;  /* 0x000000601a0a8890 */ /* 0x000fe2000fffe0ff */
[----:B------:R-:W-:Y:S01]  /*4e90*/  LOP3.LUT R15, R15, 0x1, RZ, 0x3c, !PT ;  /* 0x000000010f0f7812 */ /* 0x000fe200078e3cff */
[----:B------:R-:W-:Y:S01]  /*4ea0*/  @!UP0 UIADD3 UR8, UPT, UPT, UR21, 0x1a00, URZ ;  /* 0x00001a0015088890 */ /* 0x000fe2000fffe0ff */
[----:B------:R-:W-:Y:S01]  /*4eb0*/  IMAD.U32 R8, RZ, RZ, UR5 ;  /* 0x00000005ff087e24 */ /* 0x000fe2000f8e00ff */
[----:B------:R-:W-:Y:S01]  /*4ec0*/  VOTEU.ALL UP0, P1 ;  /* 0x0000000000ff7886 */ /* 0x000fe20000800000 */
[----:B------:R-:W-:Y:S01]  /*4ed0*/  UMOV UR19, UR27 ;  /* 0x0000001b00137c82 */ /* 0x000fe20008000000 */
[----:B------:R-:W-:Y:S01]  /*4ee0*/  UMOV UR20, UR36 ;  /* 0x0000002400147c82 */ /* 0x000fe20008000000 */
[----:B------:R-:W-:Y:S01]  /*4ef0*/  UMOV UR11, UR27 ;  /* 0x0000001b000b7c82 */ /* 0x000fe20008000000 */
[----:B------:R-:W-:Y:S01]  /*4f00*/  UMOV UR12, UR36 ;  /* 0x00000024000c7c82 */ /* 0x000fe20008000000 */
[----:B------:R-:W-:Y:S01]  /*4f10*/  UMOV UR9, UR17 ;  /* 0x0000001100097c82 */ /* 0x000fe20008000000 */
[----:B------:R-:W-:Y:S01]  /*4f20*/  IMAD.U32 R9, RZ, RZ, UR4 ;  /* 0x00000004ff097e24 */ /* 0x000fe2000f8e00ff */
[----:B------:R-:W-:Y:S01]  /*4f30*/  @!P1 R2UR UR4, R8 ;  /* 0x00000000080492ca */ /* 0x000fe200000e0000 */
[----:B------:R-:W-:Y:S01]  /*4f40*/  UMOV UR36, UR29 ;  /* 0x0000001d00247c82 */ /* 0x000fe20008000000 */
[----:B------:R-:W-:Y:S02]  /*4f50*/  LOP3.LUT R13, R13, R0, RZ, 0x3c, !PT ;  /* 0x000000000d0d7212 */ /* 0x000fe400078e3cff */
[----:B------:R-:W-:Y:S02]  /*4f60*/  @!P1 R2UR UR5, R9 ;  /* 0x00000000090592ca */ /* 0x000fe400000e0000 */
[----:B------:R-:W-:Y:S11]  /*4f70*/  SEL R14, R14, RZ, P0 ;  /* 0x000000ff0e0e7207 */ /* 0x000ff60000000000 */
[----:B------:R2:W-:Y:S01]  /*4f80*/  @!UP0 UTMALDG.3D [UR16], [UR4], desc[UR6] ;  /* 0x00000610040085b4 */ /* 0x0005e20008011000 */
[----:B------:R-:W-:Y:S05]  /*4f90*/  VOTEU.ALL UP0, P1 ;  /* 0x0000000000ff7886 */ /* 0x000fea0000800000 */
[----:B------:R3:W-:Y:S01]  /*4fa0*/  @!UP0 UTMALDG.3D [UR8], [UR4], desc[UR6] ;  /* 0x00000608040085b4 */ /* 0x0007e20008011000 */
[----:B------:R3:W-:Y:S01]  /*4fb0*/  @!P1 SYNCS.ARRIVE.TRANS64.RED.A0TR RZ, [UR21+0x38], R7 ;  /* 0x00003807ffff99a7 */ /* 0x0007e20008300415 */
[----:B------:R-:W-:Y:S01]  /*4fc0*/  SYNCS.ARRIVE.TRANS64.RED.A1T0 RZ, [UR37], RZ ;  /* 0x000000ffffff79a7 */ /* 0x000fe20008100425 */
[----:B--2---:R-:W-:Y:S01]  /*4fd0*/  UIADD3 UR20, UPT, UPT, UR14, UR28, URZ ;  /* 0x0000001c0e147290 */ /* 0x004fe2000fffe0ff */
[----:B------:R-:W-:Y:S11]  /*4fe0*/  BRA.U UP1, `(.L_x_93) ;  /* 0xfffffff101f07547 */ /* 0x000ff6000b83ffff */
[----:B------:R-:W-:-:S04]  /*4ff0*/  SHF.L.U32 R3, R15, 0x1f, RZ ;  /* 0x0000001f0f037819 */ /* 0x000fc800000006ff */
[----:B------:R-:W2:Y:S02]  /*5000*/  SYNCS.PHASECHK.TRANS64.TRYWAIT P0, [UR21+0x40], R3 ;  /* 0x00004003ff0075a7 */ /* 0x000ea40008001115 */
[----:B--2---:R-:W-:Y:S05]  /*5010*/  @!P0 BRA `(.L_x_94) ;  /* 0x0000003400788947 */ /* 0x004fea0003800000 */
.L_x_157:
[----:B--2---:R-:W-:-:S07]  /*5020*/  MOV R0, UR21 ;  /* 0x0000001500007c02 */ /* 0x004fce0008000f00 */
.L_x_95:
[----:B--2---:R-:W-:-:S04]  /*5030*/  SHF.L.U32 R3, R15, 0x1f, RZ ;  /* 0x0000001f0f037819 */ /* 0x004fc800000006ff */
[----:B------:R2:W4:Y:S03]  /*5040*/  SYNCS.PHASECHK.TRANS64.TRYWAIT P0, [R0+URZ+0x48], R3 ;  /* 0x00004803000075a7 */ /* 0x00052600080011ff */
[----:B----4-:R-:W-:Y:S05]  /*5050*/  @!P0 NANOSLEEP.SYNCS 0x989680 ;  /* 0x009896800000895d */ /* 0x010fea0003900000 */
[----:B------:R-:W4:Y:S02]  /*5060*/  @!P0 SYNCS.PHASECHK.TRANS64 P0, [R0+URZ+0x48], R3 ;  /* 0x00004803000085a7 */ /* 0x000f2400080010ff */
[----:B-1-34-:R-:W-:Y:S05]  /*5070*/  @P0 EXIT ;  /* 0x000000000000094d */ /* 0x01afea0003800000 */
[----:B------:R-:W-:Y:S05]  /*5080*/  BRA `(.L_x_95) ;  /* 0xfffffffc00e87947 */ /* 0x000fea000383ffff */
.L_x_84:
[----:B------:R-:W-:-:S06]  /*5090*/  UISETP.GE.AND UP0, UPT, UR25, 0x4, UPT ;  /* 0x000000041900788c */ /* 0x000fcc000bf06270 */
[----:B------:R-:W-:-:S13]  /*50a0*/  PLOP3.LUT P0, PT, PT, PT, UP0, 0x80, 0x8 ;  /* 0x000000000008781c */ /* 0x000fda0003f0f008 */
[----:B------:R-:W-:Y:S05]  /*50b0*/  @!P0 EXIT ;  /* 0x000000000000894d */ /* 0x000fea0003800000 */
[----:B------:R-:W-:Y:S01]  /*50c0*/  BAR.SYNC.DEFER_BLOCKING 0x6, 0xa0 ;  /* 0x0182800000007b1d */ /* 0x000fe20000010000 */
[----:B------:R-:W-:Y:S01]  /*50d0*/  IMAD.SHL.U32 R4, R87, 0x200000, RZ ;  /* 0x0020000057047824 */ /* 0x000fe200078e00ff */
[----:B------:R-:W-:Y:S01]  /*50e0*/  CS2R R94, SRZ ;  /* 0x00000000005e7805 */ /* 0x000fe2000001ff00 */
[C---:B------:R-:W-:Y:S01]  /*50f0*/  IMAD.SHL.U32 R85, R97.reuse, 0x20, RZ ;  /* 0x0000002061557824 */ /* 0x040fe200078e00ff */
[----:B------:R-:W-:Y:S01]  /*5100*/  CS2R R92, SRZ ;  /* 0x00000000005c7805 */ /* 0x000fe2000001ff00 */
[C---:B------:R-:W-:Y:S01]  /*5110*/  IMAD.U32 R37, R97.reuse, 0x10000, RZ ;  /* 0x0001000061257824 */ /* 0x040fe200078e00ff */
[----:B------:R-:W-:Y:S02]  /*5120*/  UMOV UR44, 0x400 ;  /* 0x00000400002c7882 */ /* 0x000fe40000000000 */
[----:B------:R-:W1:Y:S01]  /*5130*/  LDC.64 R82, c[0x0][0x8b0] ;  /* 0x00022c00ff527b82 */ /* 0x000e620000000a00 */
[----:B------:R-:W-:Y:S01]  /*5140*/  ULEA UR44, UR46, UR44, 0x18 ;  /* 0x0000002c2e2c7291 */ /* 0x000fe2000f8ec0ff */
[----:B------:R-:W-:Y:S01]  /*5150*/  IMAD.SHL.U32 R5, R97, 0x4, RZ ;  /* 0x0000000461057824 */ /* 0x000fe200078e00ff */
[----:B------:R-:W-:Y:S01]  /*5160*/  LOP3.LUT R4, R4, 0x200000, RZ, 0xc0, !PT ;  /* 0x0020000004047812 */ /* 0x000fe200078ec0ff */
[----:B------:R-:W-:Y:S01]  /*5170*/  IMAD.SHL.U32 R7, R87, 0x400, RZ ;  /* 0x0000040057077824 */ /* 0x000fe200078e00ff */
[C---:B------:R-:W-:Y:S01]  /*5180*/  LOP3.LUT R6, R85.reuse, 0x80, RZ, 0xc0, !PT ;  /* 0x0000008055067812 */ /* 0x040fe200078ec0ff */
[----:B------:R-:W-:Y:S01]  /*5190*/  UIADD3 UR4, UPT, UPT, UR44, 0x2200, URZ ;  /* 0x000022002c047890 */ /* 0x000fe2000fffe0ff */
[C---:B------:R-:W-:Y:S01]  /*51a0*/  LOP3.LUT R84, R85.reuse, 0xb60, RZ, 0xc0, !PT ;  /* 0x00000b6055547812 */ /* 0x040fe200078ec0ff */
[----:B------:R-:W2:Y:S01]  /*51b0*/  LDC.64 R80, c[0x0][0x8a8] ;  /* 0x00022a00ff507b82 */ /* 0x000ea20000000a00 */
[----:B------:R-:W-:Y:S01]  /*51c0*/  LOP3.LUT R37, R4, 0x400000, R37, 0xf8, !PT ;  /* 0x0040000004257812 */ /* 0x000fe200078ef825 */
[----:B------:R-:W-:Y:S01]  /*51d0*/  IMAD.MOV.U32 R36, RZ, RZ, RZ ;  /* 0x000000ffff247224 */ /* 0x000fe200078e00ff */
[----:B------:R-:W-:Y:S01]  /*51e0*/  LOP3.LUT R5, R6, 0x10, R5, 0xf8, !PT ;  /* 0x0000001006057812 */ /* 0x000fe200078ef805 */
[----:B------:R-:W-:Y:S01]  /*51f0*/  IMAD.MOV.U32 R91, RZ, RZ, RZ ;  /* 0x000000ffff5b7224 */ /* 0x000fe200078e00ff */
[----:B------:R-:W-:Y:S01]  /*5200*/  LOP3.LUT R84, R84, 0x400, R7, 0xf8, !PT ;  /* 0x0000040054547812 */ /* 0x000fe200078ef807 */
[----:B------:R-:W-:Y:S01]  /*5210*/  IMAD.U32 R96, RZ, RZ, UR4 ;  /* 0x00000004ff607e24 */ /* 0x000fe2000f8e00ff */
[----:B------:R-:W-:Y:S01]  /*5220*/  LOP3.LUT P0, RZ, R85, 0x80, RZ, 0xc0, !PT ;  /* 0x0000008055ff7812 */ /* 0x000fe2000780c0ff */
[----:B------:R-:W3:Y:S01]  /*5230*/  LDCU UR58, c[0x0][0x370] ;  /* 0x00006e00ff3a77ac */ /* 0x000ee20008000800 */
[----:B------:R-:W4:Y:S01]  /*5240*/  LDS R0, [UR44+0x110] ;  /* 0x0001102cff007984 */ /* 0x000f220008000800 */
[----:B------:R-:W-:-:S02]  /*5250*/  LOP3.LUT R84, R84, R5, RZ, 0xfc, !PT ;  /* 0x0000000554547212 */ /* 0x000fc400078efcff */
[----:B------:R-:W-:Y:S01]  /*5260*/  P2R R4, PR, RZ, 0x1 ;  /* 0x00000001ff047803 */ /* 0x000fe20000000000 */
[----:B------:R-:W1:Y:S01]  /*5270*/  LDCU UR43, c[0x0][0xb0c] ;  /* 0x00016180ff2b77ac */ /* 0x000e620008000800 */
[----:B------:R-:W-:Y:S01]  /*5280*/  LOP3.LUT R97, R97, 0x60, RZ, 0xc0, !PT ;  /* 0x0000006061617812 */ /* 0x000fe200078ec0ff */
[----:B------:R-:W1:Y:S01]  /*5290*/  LDCU UR39, c[0x0][0xb30] ;  /* 0x00016600ff2777ac */ /* 0x000e620008000800 */
[----:B------:R-:W1:Y:S01]  /*52a0*/  LDCU.64 UR56, c[0x0][0x888] ;  /* 0x00011100ff3877ac */ /* 0x000e620008000a00 */
[----:B------:R-:W1:Y:S01]  /*52b0*/  LDCU.64 UR40, c[0x0][0xb28] ;  /* 0x00016500ff2877ac */ /* 0x000e620008000a00 */
[----:B------:R-:W1:Y:S01]  /*52c0*/  LDCU.64 UR60, c[0x0][0x890] ;  /* 0x00011200ff3c77ac */ /* 0x000e620008000a00 */
[----:B------:R-:W1:Y:S01]  /*52d0*/  LDCU.128 UR52, c[0x0][0xb10] ;  /* 0x00016200ff3477ac */ /* 0x000e620008000c00 */
[----:B------:R-:W1:Y:S01]  /*52e0*/  LDCU UR47, c[0x0][0x374] ;  /* 0x00006e80ff2f77ac */ /* 0x000e620008000800 */
[----:B------:R-:W-:Y:S01]  /*52f0*/  UIADD3 UR62, UPT, UPT, UR44, 0x200, URZ ;  /* 0x000002002c3e7890 */ /* 0x000fe2000fffe0ff */
[----:B-1234-:R-:W-:-:S11]  /*5300*/  IMAD.IADD R37, R0, 0x1, R37 ;  /* 0x0000000100257824 */ /* 0x01efd600078e0225 */
.L_x_121:
[C---:B------:R-:W-:Y:S02]  /*5310*/  LEA R3, R91.reuse, UR44, 0x3 ;  /* 0x0000002c5b037c11 */ /* 0x040fe4000f8e18ff */
[----:B------:R-:W-:Y:S02]  /*5320*/  SHF.L.U32 R0, R94, 0x1f, RZ ;  /* 0x0000001f5e007819 */ /* 0x000fe400000006ff */
[----:B------:R-:W-:Y:S02]  /*5330*/  LEA R5, R91, UR44, 0x4 ;  /* 0x0000002c5b057c11 */ /* 0x000fe4000f8e20ff */
[----:B-1----:R-:W1:Y:S02]  /*5340*/  SYNCS.PHASECHK.TRANS64.TRYWAIT P0, [R3+URZ+0x60], R0 ;  /* 0x00006000030075a7 */ /* 0x002e6400080011ff */
[----:B-1----:R-:W-:Y:S05]  /*5350*/  @!P0 BRA `(.L_x_96) ;  /* 0x0000003000c08947 */ /* 0x002fea0003800000 */
.L_x_158:
        /* <DEDUP_REMOVED lines=11> */
[----:B------:R-:W-:Y:S01]  /*5410*/  PLOP3.LUT P0, PT, PT, PT, UP1, 0x80, 0x8 ;  /* 0x000000000008781c */ /* 0x000fe20003f0f018 */
[----:B------:R-:W-:Y:S11]  /*5420*/  UP2UR UR45, UPR, URZ, 0x2 ;  /* 0x00000002ff2d7883 */ /* 0x000ff60008000000 */
[----:B------:R-:W-:Y:S01]  /*5430*/  @!UPT UIADD3 URZ, UPT, UPT, URZ, URZ, URZ ;  /* 0x000000fffffff290 */ /* 0x000fe2000fffe0ff */
[----:B-1----:R-:W-:Y:S02]  /*5440*/  @P0 SHF.R.U32.HI R0, RZ, 0x10, R5 ;  /* 0x00000010ff000819 */ /* 0x002fe40000011605 */
        /* <DEDUP_REMOVED lines=12> */
[----:B------:R-:W2:Y:S01]  /*5510*/  LDCU UR12, c[0x0][0xb20] ;  /* 0x00016400ff0c77ac */ /* 0x000ea20008000800 */
[----:B------:R-:W-:Y:S02]  /*5520*/  UIMAD.WIDE.U32 UR4, UR47, UR55, URZ ;  /* 0x000000372f0472a5 */ /* 0x000fe4000f8e00ff */
[----:B------:R-:W-:Y:S02]  /*5530*/  UIMAD.WIDE.U32 UR6, UR58, UR52, URZ ;  /* 0x000000343a0672a5 */ /* 0x000fe4000f8e00ff */
[----:B------:R-:W-:Y:S02]  /*5540*/  UISETP.NE.AND UP0, UPT, UR54, 0x1, UPT ;  /* 0x000000013600788c */ /* 0x000fe4000bf05270 */
[----:B------:R-:W-:Y:S02]  /*5550*/  UIMAD.WIDE.U32 UR8, UR37, UR55, URZ ;  /* 0x00000037250872a5 */ /* 0x000fe4000f8e00ff */
[----:B------:R-:W-:Y:S02]  /*5560*/  UIMAD.WIDE.U32 UR10, UR38, UR52, URZ ;  /* 0x00000034260a72a5 */ /* 0x000fe4000f8e00ff */
[----:B------:R-:W-:Y:S02]  /*5570*/  UISETP.NE.AND UP1, UPT, UR43, 0x1, UPT ;  /* 0x000000012b00788c */ /* 0x000fe4000bf25270 */
[----:B------:R-:W-:Y:S01]  /*5580*/  UISETP.NE.AND UP2, UPT, UR42, 0x1, UPT ;  /* 0x000000012a00788c */ /* 0x000fe2000bf45270 */
[----:B------:R-:W-:Y:S02]  /*5590*/  UMOV UR4, UR5 ;  /* 0x0000000500047c82 */ /* 0x000fe40008000000 */
[----:B--2---:R-:W-:Y:S03]  /*55a0*/  USHF.R.U32.HI UR5, URZ, UR12, UR4 ;  /* 0x0000000cff057299 */ /* 0x004fe60008011604 */
[----:B------:R-:W-:Y:S02]  /*55b0*/  UMOV UR4, UR7 ;  /* 0x0000000700047c82 */ /* 0x000fe40008000000 */
[----:B------:R-:W-:Y:S02]  /*55c0*/  USHF.R.U32.HI UR7, URZ, UR53, UR4 ;  /* 0x00000035ff077299 */ /* 0x000fe40008011604 */
[----:B------:R-:W-:Y:S02]  /*55d0*/  USEL UR4, UR47, UR5, !UP0 ;  /* 0x000000052f047287 */ /* 0x000fe4000c000000 */
[----:B------:R-:W-:Y:S01]  /*55e0*/  USEL UR7, UR58, UR7, !UP1 ;  /* 0x000000073a077287 */ /* 0x000fe2000c800000 */
[----:B------:R-:W-:Y:S01]  /*55f0*/  UMOV UR5, UR9 ;  /* 0x0000000900057c82 */ /* 0x000fe20008000000 */
[----:B------:R-:W-:Y:S02]  /*5600*/  UIMAD.WIDE.U32 UR8, UR4, UR40, URZ ;  /* 0x00000028040872a5 */ /* 0x000fe4000f8e00ff */
[----:B------:R-:W-:Y:S03]  /*5610*/  USHF.R.U32.HI UR6, URZ, UR12, UR5 ;  /* 0x0000000cff067299 */ /* 0x000fe60008011605 */
[----:B------:R-:W-:Y:S01]  /*5620*/  UMOV UR5, UR11 ;  /* 0x0000000b00057c82 */ /* 0x000fe20008000000 */
[----:B------:R-:W-:Y:S02]  /*5630*/  UIMAD.WIDE.U32 UR10, UR7, UR40, URZ ;  /* 0x00000028070a72a5 */ /* 0x000fe4000f8e00ff */
[----:B------:R-:W-:Y:S02]  /*5640*/  USHF.R.U32.HI UR12, URZ, UR53, UR5 ;  /* 0x00000035ff0c7299 */ /* 0x000fe40008011605 */
[----:B------:R-:W-:Y:S01]  /*5650*/  USEL UR6, UR37, UR6, !UP0 ;  /* 0x0000000625067287 */ /* 0x000fe2000c000000 */
[----:B------:R-:W-:Y:S02]  /*5660*/  UMOV UR5, UR9 ;  /* 0x0000000900057c82 */ /* 0x000fe40008000000 */
[----:B------:R-:W-:Y:S01]  /*5670*/  UMOV UR10, UR11 ;  /* 0x0000000b000a7c82 */ /* 0x000fe20008000000 */
[----:B------:R-:W-:Y:S02]  /*5680*/  @UP2 USHF.R.U32.HI UR4, URZ, UR41, UR5 ;  /* 0x00000029ff042299 */ /* 0x000fe40008011605 */
[----:B------:R-:W-:Y:S02]  /*5690*/  @UP2 USHF.R.U32.HI UR7, URZ, UR41, UR10 ;  /* 0x00000029ff072299 */ /* 0x000fe4000801160a */
[----:B------:R-:W-:Y:S02]  /*56a0*/  UIMAD UR4, UR42, UR4, URZ ;  /* 0x000000042a0472a4 */ /* 0x000fe4000f8e02ff */
[----:B------:R-:W-:Y:S02]  /*56b0*/  UIMAD.WIDE.U32 UR10, UR6, UR40, URZ ;  /* 0x00000028060a72a5 */ /* 0x000fe4000f8e00ff */
[----:B------:R-:W-:Y:S02]  /*56c0*/  USEL UR5, UR38, UR12, !UP1 ;  /* 0x0000000c26057287 */ /* 0x000fe4000c800000 */
[----:B------:R-:W-:Y:S02]  /*56d0*/  UIMAD UR8, UR42, UR7, URZ ;  /* 0x000000072a0872a4 */ /* 0x000fe4000f8e02ff */
[----:B------:R-:W-:Y:S03]  /*56e0*/  UISETP.GE.AND UP0, UPT, UR6, UR4, UPT ;  /* 0x000000040600728c */ /* 0x000fe6000bf06270 */
[----:B------:R-:W-:Y:S01]  /*56f0*/  UMOV UR4, UR11 ;  /* 0x0000000b00047c82 */ /* 0x000fe20008000000 */
[----:B------:R-:W-:Y:S02]  /*5700*/  UISETP.GE.OR UP0, UPT, UR5, UR8, UP0 ;  /* 0x000000080500728c */ /* 0x000fe40008706670 */
[----:B------:R-:W-:Y:S02]  /*5710*/  USHF.R.U32.HI UR4, URZ, UR41, UR4 ;  /* 0x00000029ff047299 */ /* 0x000fe40008011604 */
[----:B------:R-:W-:Y:S02]  /*5720*/  UIMAD.WIDE.U32 UR8, UR5, UR40, URZ ;  /* 0x00000028050872a5 */ /* 0x000fe4000f8e00ff */
[----:B------:R-:W-:Y:S02]  /*5730*/  USEL UR11, UR6, UR4, !UP2 ;  /* 0x00000004060b7287 */ /* 0x000fe4000d000000 */
[----:B------:R-:W-:Y:S02]  /*5740*/  UIADD3 UR8, UPT, UPT, -UR5, URZ, URZ ;  /* 0x000000ff05087290 */ /* 0x000fe4000fffe1ff */
[----:B------:R-:W-:Y:S01]  /*5750*/  UIADD3 UR10, UPT, UPT, -UR11, URZ, URZ ;  /* 0x000000ff0b0a7290 */ /* 0x000fe2000fffe1ff */
[----:B------:R-:W-:Y:S01]  /*5760*/  @!UP0 UMOV UR4, UR9 ;  /* 0x0000000900048c82 */ /* 0x000fe20008000000 */
[----:B------:R-:W-:Y:S02]  /*5770*/  UIADD3 UR9, UPT, UPT, -UR6, URZ, URZ ;  /* 0x000000ff06097290 */ /* 0x000fe4000fffe1ff */
[----:B------:R-:W-:Y:S02]  /*5780*/  @!UP0 USHF.R.U32.HI UR4, URZ, UR41, UR4 ;  /* 0x00000029ff048299 */ /* 0x000fe40008011604 */
[----:B------:R-:W-:Y:S02]  /*5790*/  UIMAD UR10, UR42, UR10, UR6 ;  /* 0x0000000a2a0a72a4 */ /* 0x000fe4000f8e0206 */
[----:B------:R-:W-:Y:S04]  /*57a0*/  @!UP0 USEL UR4, UR5, UR4, !UP2 ;  /* 0x0000000405048287 */ /* 0x000fe8000d000000 */
[----:B------:R-:W-:Y:S02]  /*57b0*/  @!UP0 UIMAD UR10, UR7, UR10, UR4 ;  /* 0x0000000a070a82a4 */ /* 0x000fe4000f8e0204 */
[----:B------:R-:W-:Y:S02]  /*57c0*/  @!UP0 UIADD3 UR11, UPT, UPT, UR11, -UR4, URZ ;  /* 0x800000040b0b8290 */ /* 0x000fe4000fffe0ff */
[----:B------:R-:W-:Y:S02]  /*57d0*/  UIMAD UR7, UR43, UR8, UR38 ;  /* 0x000000082b0772a4 */ /* 0x000fe4000f8e0226 */
[----:B------:R-:W-:Y:S02]  /*57e0*/  @!UP0 UIMAD UR6, UR11, UR42, UR5 ;  /* 0x0000002a0b0682a4 */ /* 0x000fe4000f8e0205 */
[----:B------:R-:W-:Y:S01]  /*57f0*/  UIMAD UR4, UR54, UR9, UR37 ;  /* 0x00000009360472a4 */ /* 0x000fe2000f8e0225 */
[----:B------:R-:W-:Y:S02]  /*5800*/  @!UP0 UMOV UR5, UR10 ;  /* 0x0000000a00058c82 */ /* 0x000fe40008000000 */
[----:B------:R-:W-:Y:S02]  /*5810*/  UIMAD UR38, UR5, UR43, UR7 ;  /* 0x0000002b052672a4 */ /* 0x000fe4000f8e0207 */
[----:B------:R-:W-:Y:S11]  /*5820*/  UIMAD UR37, UR6, UR54, UR4 ;  /* 0x00000036062572a4 */ /* 0x000ff6000f8e0204 */
[----:B------:R-:W-:Y:S01]  /*5830*/  @!UPT UIADD3 URZ, UPT, UPT, URZ, URZ, URZ ;  /* 0x000000fffffff290 */ /* 0x000fe2000fffe0ff */
.L_x_97:
[----:B------:R-:W-:Y:S01]  /*5840*/  UISETP.NE.AND UP0, UPT, UR39, 0x1, UPT ;  /* 0x000000012700788c */ /* 0x000fe2000bf05270 */
[----:B------:R-:W-:Y:S01]  /*5850*/  IADD3 R91, PT, PT, R91, 0x1, RZ ;  /* 0x000000015b5b7810 */ /* 0x000fe20007ffe0ff */
[----:B------:R-:W-:Y:S02]  /*5860*/  USHF.L.U32 UR50, UR20, 0x6, URZ ;  /* 0x0000000614327899 */ /* 0x000fe400080006ff */
[----:B------:R-:W-:Y:S07]  /*5870*/  USHF.L.U32 UR49, UR24, 0x7, URZ ;  /* 0x0000000718317899 */ /* 0x000fee00080006ff */
[----:B------:R-:W2:Y:S01]  /*5880*/  @!UP0 LDCU.128 UR12, c[0x0][0xb10] ;  /* 0x00016200ff0c87ac */ /* 0x000ea20008000c00 */
[----:B------:R-:W3:Y:S01]  /*5890*/  @!UP0 LDCU UR5, c[0x0][0xb0c] ;  /* 0x00016180ff0587ac */ /* 0x000ee20008000800 */
[----:B------:R-:W4:Y:S01]  /*58a0*/  @!UP0 LDCU UR10, c[0x0][0xb20] ;  /* 0x00016400ff0a87ac */ /* 0x000f220008000800 */
[----:B--2---:R-:W-:Y:S02]  /*58b0*/  UIMAD.WIDE.U32 UR8, UR38, UR12, URZ ;  /* 0x0000000c260872a5 */ /* 0x004fe4000f8e00ff */
[----:B------:R-:W-:Y:S02]  /*58c0*/  UIMAD.WIDE.U32 UR6, UR37, UR15, URZ ;  /* 0x0000000f250672a5 */ /* 0x000fe4000f8e00ff */
[----:B------:R-:W-:Y:S03]  /*58d0*/  @!UP0 UISETP.NE.AND UP1, UPT, UR14, 0x1, UPT ;  /* 0x000000010e00888c */ /* 0x000fe6000bf25270 */
[----:B------:R-:W-:Y:S01]  /*58e0*/  @!UP0 UMOV UR4, UR9 ;  /* 0x0000000900048c82 */ /* 0x000fe20008000000 */
[----:B---3--:R-:W-:Y:S02]  /*58f0*/  @!UP0 UISETP.NE.AND UP2, UPT, UR5, 0x1, UPT ;  /* 0x000000010500888c */ /* 0x008fe4000bf45270 */
[----:B------:R-:W-:Y:S01]  /*5900*/  @!UP0 USHF.R.U32.HI UR4, URZ, UR13, UR4 ;  /* 0x0000000dff048299 */ /* 0x000fe20008011604 */
[----:B------:R-:W-:Y:S02]  /*5910*/  @!UP0 UMOV UR6, UR7 ;  /* 0x0000000700068c82 */ /* 0x000fe40008000000 */
[----:B----4-:R-:W-:Y:S02]  /*5920*/  @!UP0 USHF.R.U32.HI UR6, URZ, UR10, UR6 ;  /* 0x0000000aff068299 */ /* 0x010fe40008011606 */
[----:B------:R-:W-:Y:S02]  /*5930*/  @!UP0 USEL UR7, UR38, UR4, !UP2 ;  /* 0x0000000426078287 */ /* 0x000fe4000d000000 */
[----:B------:R-:W-:Y:S04]  /*5940*/  @!UP0 USEL UR6, UR37, UR6, !UP1 ;  /* 0x0000000625068287 */ /* 0x000fe8000c800000 */
[----:B------:R-:W-:Y:S02]  /*5950*/  @!UP0 UIADD3 UR4, UPT, UPT, -UR7, UR6, URZ ;  /* 0x0000000607048290 */ /* 0x000fe4000fffe1ff */
[----:B------:R-:W-:Y:S02]  /*5960*/  @!UP0 UIADD3 UR6, UPT, UPT, UR7, -UR6, URZ ;  /* 0x8000000607068290 */ /* 0x000fe4000fffe0ff */
[----:B------:R-:W-:Y:S02]  /*5970*/  @!UP0 UIMAD UR38, UR4, UR5, UR38 ;  /* 0x00000005042682a4 */ /* 0x000fe4000f8e0226 */
[----:B------:R-:W-:Y:S02]  /*5980*/  @!UP0 UIMAD UR37, UR6, UR14, UR37 ;  /* 0x0000000e062582a4 */ /* 0x000fe4000f8e0225 */
[----:B------:R-:W-:Y:S09]  /*5990*/  ULOP3.LUT UP0, URZ, UR62, 0x90, URZ, 0xc0, !UPT ;  /* 0x000000903eff7892 */ /* 0x000ff2000f80c0ff */
[----:B------:R-:W-:Y:S05]  /*59a0*/  BRA.U !UP0, `(.L_x_98) ;  /* 0x0000000108407547 */ /* 0x000fea000b800000 */
[----:B------:R-:W2:Y:S01]  /*59b0*/  LDCU.64 UR8, c[0x4][0x80] ;  /* 0x01001000ff0877ac */ /* 0x000ea20008000a00 */
[----:B------:R-:W-:Y:S01]  /*59c0*/  MOV R3, 0x0 ;  /* 0x0000000000037802 */ /* 0x000fe20000000f00 */
[----:B------:R-:W-:Y:S02]  /*59d0*/  HFMA2 R12, -RZ, RZ, 0, 5.9604644775390625e-08 ;  /* 0x00000001ff0c7431 */ /* 0x000fe400000001ff */
[----:B------:R-:W-:Y:S02]  /*59e0*/  IMAD.MOV.U32 R8, RZ, RZ, 0x70 ;  /* 0x00000070ff087424 */ /* 0x000fe400078e00ff */
[----:B------:R-:W-:Y:S01]  /*59f0*/  IMAD.MOV.U32 R13, RZ, RZ, RZ ;  /* 0x000000ffff0d7224 */ /* 0x000fe200078e00ff */
[----:B------:R-:W3:Y:S01]  /*5a00*/  LDCU.64 UR6, c[0x4][0x88] ;  /* 0x01001100ff0677ac */ /* 0x000ee20008000a00 */
[----:B------:R-:W4:Y:S01]  /*5a10*/  LDC.64 R2, c[0x4][R3] ;  /* 0x0100000003027b82 */ /* 0x000f220000000a00 */
[----:B------:R-:W1:Y:S01]  /*5a20*/  LDCU.64 UR4, c[0x4][0x8] ;  /* 0x01000100ff0477ac */ /* 0x000e620008000a00 */
[----:B--2---:R-:W-:Y:S01]  /*5a30*/  MOV R5, UR9 ;  /* 0x0000000900057c02 */ /* 0x004fe20008000f00 */
[----:B------:R-:W-:Y:S01]  /*5a40*/  IMAD.U32 R4, RZ, RZ, UR8 ;  /* 0x00000008ff047e24 */ /* 0x000fe2000f8e00ff */
[----:B---3--:R-:W-:Y:S01]  /*5a50*/  MOV R7, UR7 ;  /* 0x0000000700077c02 */ /* 0x008fe20008000f00 */
[----:B------:R-:W-:Y:S01]  /*5a60*/  IMAD.U32 R6, RZ, RZ, UR6 ;  /* 0x00000006ff067e24 */ /* 0x000fe2000f8e00ff */
[----:B-1----:R-:W-:Y:S01]  /*5a70*/  MOV R11, UR5 ;  /* 0x00000005000b7c02 */ /* 0x002fe20008000f00 */
[----:B------:R-:W-:Y:S02]  /*5a80*/  IMAD.U32 R10, RZ, RZ, UR4 ;  /* 0x00000004ff0a7e24 */ /* 0x000fe4000f8e00ff */
[----:B------:R-:W-:Y:S07]  /*5a90*/  LEPC R20, `(.L_x_98) ;  /* 0x000000001014794e */ /* 0x000fee0000000000 */
[----:B----45:R-:W-:Y:S05]  /*5aa0*/  CALL.ABS.NOINC R2 ;  /* 0x0000000002007343 */ /* 0x030fea0003c00000 */
.L_x_98:
[----:B------:R-:W-:Y:S01]  /*5ab0*/  LOP3.LUT P0, RZ, R96, 0x90, RZ, 0xc0, !PT ;  /* 0x0000009060ff7812 */ /* 0x000fe2000780c0ff */
[----:B------:R-:W-:Y:S11]  /*5ac0*/  BSSY.RECONVERGENT B6, `(.L_x_99) ;  /* 0x0000013000067945 */ /* 0x000ff60003800200 */
[----:B------:R-:W-:Y:S01]  /*5ad0*/  @!UPT UIADD3 URZ, UPT, UPT, URZ, URZ, URZ ;  /* 0x000000fffffff290 */ /* 0x000fe2000fffe0ff */
[----:B------:R-:W-:Y:S05]  /*5ae0*/  @!P0 BRA `(.L_x_100) ;  /* 0x0000000000408947 */ /* 0x000fea0003800000 */
        /* <DEDUP_REMOVED lines=16> */
.L_x_100:
[----:B------:R-:W-:Y:S05]  /*5bf0*/  BSYNC.RECONVERGENT B6 ;  /* 0x0000000000067941 */ /* 0x000fea0003800200 */
.L_x_99:
[----:B------:R-:W-:Y:S01]  /*5c00*/  R2UR UR4, R89 ;  /* 0x00000000590472ca */ /* 0x000fe200000e0000 */
[----:B------:R-:W-:Y:S01]  /*5c10*/  UISETP.NE.U32.AND UP0, UPT, UR60, URZ, UPT ;  /* 0x000000ff3c00728c */ /* 0x000fe2000bf05070 */
[----:B------:R-:W-:Y:S02]  /*5c20*/  ISETP.NE.U32.AND P4, PT, R82, RZ, PT ;  /* 0x000000ff5200720c */ /* 0x000fe40003f85070 */
[----:B------:R-:W-:Y:S01]  /*5c30*/  ISETP.NE.U32.AND P2, PT, RZ, UR56, PT ;  /* 0x00000038ff007c0c */ /* 0x000fe2000bf45070 */
[----:B------:R-:W-:Y:S01]  /*5c40*/  UISETP.NE.AND.EX UP1, UPT, UR61, URZ, UPT, UP0 ;  /* 0x000000ff3d00728c */ /* 0x000fe2000bf25300 */
[----:B------:R-:W-:Y:S01]  /*5c50*/  ISETP.NE.AND.EX P4, PT, R83, RZ, PT, P4 ;  /* 0x000000ff5300720c */ /* 0x000fe20003f85340 */
[----:B------:R-:W-:Y:S01]  /*5c60*/  UPLOP3.LUT UP0, UPT, UPT, UPT, UPT, 0x40, 0x4 ;  /* 0x000000000004789c */ /* 0x000fe20003f0e870 */
[----:B------:R-:W-:Y:S05]  /*5c70*/  ISETP.NE.AND.EX P2, PT, RZ, UR57, PT, P2 ;  /* 0x00000039ff007c0c */ /* 0x000fea000bf45320 */
[----:B------:R-:W-:Y:S06]  /*5c80*/  UISETP.NE.AND UP2, UPT, UR4, URZ, UPT ;  /* 0x000000ff0400728c */ /* 0x000fec000bf45270 */
[----:B------:R-:W-:Y:S05]  /*5c90*/  PLOP3.LUT P1, PT, PT, PT, UP2, 0x80, 0x8 ;  /* 0x000000000008781c */ /* 0x000fea0003f2f028 */
[----:B------:R-:W-:Y:S06]  /*5ca0*/  @UP2 UPLOP3.LUT UP0, UPT, UPT, UPT, UP1, 0x80, 0x8 ;  /* 0x000000000008289c */ /* 0x000fec0003f0f010 */
[----:B------:R-:W-:Y:S01]  /*5cb0*/  PLOP3.LUT P0, PT, PT, PT, UP0, 0x80, 0x8 ;  /* 0x000000000008781c */ /* 0x000fe20003f0f008 */
[----:B------:R-:W-:Y:S01]  /*5cc0*/  @!UPT UIADD3 URZ, UPT, UPT, URZ, URZ, URZ ;  /* 0x000000fffffff290 */ /* 0x000fe2000fffe0ff */
[----:B------:R-:W-:Y:S11]  /*5cd0*/  BRA.U !UP1, `(.L_x_101) ;  /* 0x00000001093c7547 */ /* 0x000ff6000b800000 */
[----:B------:R-:W-:Y:S01]  /*5ce0*/  UISETP.NE.U32.AND UP0, UPT, UR56, URZ, UPT ;  /* 0x000000ff3800728c */ /* 0x000fe2000bf05070 */
[----:B-1----:R-:W-:Y:S01]  /*5cf0*/  HFMA2 R0, -RZ, RZ, 0, 5.9604644775390625e-08 ;  /* 0x00000001ff007431 */ /* 0x002fe200000001ff */
[----:B------:R-:W1:Y:S01]  /*5d00*/  LDCU.64 UR8, c[0x0][0x358] ;  /* 0x00006b00ff0877ac */ /* 0x000e620008000a00 */
[----:B------:R-:W-:Y:S01]  /*5d10*/  IMAD.MOV.U32 R86, RZ, RZ, 0x1 ;  /* 0x00000001ff567424 */ /* 0x000fe200078e00ff */
[----:B------:R-:W-:Y:S06]  /*5d20*/  UISETP.NE.AND.EX UP0, UPT, UR57, URZ, UPT, UP0 ;  /* 0x000000ff3900728c */ /* 0x000fec000bf05300 */
[----:B------:R-:W-:Y:S05]  /*5d30*/  PLOP3.LUT P3, PT, PT, PT, UP0, 0x80, 0x8 ;  /* 0x000000000008781c */ /* 0x000fea0003f6f008 */
[----:B------:R-:W2:Y:S01]  /*5d40*/  @UP0 LDCU.64 UR4, c[0x0][0x888] ;  /* 0x00011100ff0407ac */ /* 0x000ea20008000a00 */
[----:B------:R-:W-:Y:S07]  /*5d50*/  @UP0 UIMAD UR6, UR36, UR60, URZ ;  /* 0x0000003c240602a4 */ /* 0x000fee000f8e02ff */
[----:B------:R-:W-:Y:S01]  /*5d60*/  @!P3 PRMT R86, R0, 0x7610, R86 ;  /* 0x000076100056b816 */ /* 0x000fe20000000056 */
[----:B--2---:R-:W-:Y:S06]  /*5d70*/  @UP0 UIMAD.WIDE UR4, UR6, 0x4, UR4 ;  /* 0x00000004060408a5 */ /* 0x004fec000f8e0204 */
[----:B------:R-:W-:Y:S01]  /*5d80*/  IMAD.U32 R2, RZ, RZ, UR4 ;  /* 0x00000004ff027e24 */ /* 0x000fe2000f8e00ff */
[----:B------:R-:W-:Y:S04]  /*5d90*/  MOV R3, UR5 ;  /* 0x0000000500037c02 */ /* 0x000fe80008000f00 */
[----:B------:R-:W2:Y:S01]  /*5da0*/  @!UP0 LDCU UR4, c[0x0][0x880] ;  /* 0x00011000ff0487ac */ /* 0x000ea20008000800 */
[----:B-1---5:R3:W5:Y:S02]  /*5db0*/  @P3 LDG.E R41, desc[UR8][R2.64] ;  /* 0x0000000802293981 */ /* 0x022764000c1e1900 */
[----:B--23--:R-:W-:Y:S02]  /*5dc0*/  @!P3 IMAD.U32 R41, RZ, RZ, UR4 ;  /* 0x00000004ff29be24 */ /* 0x00cfe4000f8e00ff */
.L_x_101:
[----:B------:R-:W-:Y:S05]  /*5dd0*/  @!P4 BRA `(.L_x_102) ;  /* 0x000000000024c947 */ /* 0x000fea0003800000 */
[----:B------:R-:W-:Y:S01]  /*5de0*/  ISETP.NE.U32.AND P3, PT, R80, RZ, PT ;  /* 0x000000ff5000720c */ /* 0x000fe20003f65070 */
[----:B------:R-:W2:Y:S03]  /*5df0*/  LDCU.64 UR4, c[0x0][0x358] ;  /* 0x00006b00ff0477ac */ /* 0x000ea60008000a00 */
[----:B------:R-:W-:Y:S11]  /*5e00*/  ISETP.NE.AND.EX P3, PT, R81, RZ, PT, P3 ;  /* 0x000000ff5100720c */ /* 0x000ff60003f65330 */
[----:B------:R-:W-:Y:S02]  /*5e10*/  @!UPT UIADD3 URZ, UPT, UPT, URZ, URZ, URZ ;  /* 0x000000fffffff290 */ /* 0x000fe4000fffe0ff */
[----:B------:R-:W3:Y:S01]  /*5e20*/  @P3 LDC.64 R2, c[0x0][0x8a8] ;  /* 0x00022a00ff023b82 */ /* 0x000ee20000000a00 */
[----:B-1----:R-:W-:Y:S04]  /*5e30*/  @P3 IMAD R0, R82, UR36, RZ ;  /* 0x0000002452003c24 */ /* 0x002fe8000f8e02ff */
[----:B---3--:R-:W-:Y:S05]  /*5e40*/  @P3 IMAD.WIDE R2, R0, 0x4, R2 ;  /* 0x0000000400023825 */ /* 0x008fea00078e0202 */
[----:B--2--5:R2:W5:Y:S02]  /*5e50*/  @P3 LDG.E R38, desc[UR4][R2.64] ;  /* 0x0000000402263981 */ /* 0x024564000c1e1900 */
[----:B--2---:R-:W3:Y:S02]  /*5e60*/  @!P3 LDC R38, c[0x0][0x8a0] ;  /* 0x00022800ff26bb82 */ /* 0x004ee40000000800 */
.L_x_102:
[----:B-----5:R-:W-:Y:S01]  /*5e70*/  FSETP.NEU.AND P4, PT, R41, RZ, PT ;  /* 0x000000ff2900720b */ /* 0x020fe20003f8d000 */
[----:B------:R-:W-:Y:S01]  /*5e80*/  BSSY B1, `(.L_x_103) ;  /* 0x0000041000017945 */ /* 0x000fe20003800000 */
[----:B------:R-:W-:Y:S01]  /*5e90*/  SEL R7, RZ, 0xffffffff, P2 ;  /* 0xffffffffff077807 */ /* 0x000fe20001000000 */
[----:B------:R-:W-:Y:S01]  /*5ea0*/  IMAD.MOV.U32 R71, RZ, RZ, 0x1 ;  /* 0x00000001ff477424 */ /* 0x000fe200078e00ff */
[----:B------:R-:W-:Y:S01]  /*5eb0*/  LOP3.LUT P3, RZ, R86, 0xff, RZ, 0xc0, !PT ;  /* 0x000000ff56ff7812 */ /* 0x000fe2000786c0ff */
[C---:B------:R-:W-:Y:S01]  /*5ec0*/  IMAD R39, R36.reuse, 0x40, R37 ;  /* 0x0000004024277824 */ /* 0x040fe200078e0225 */
[----:B-1----:R-:W-:Y:S02]  /*5ed0*/  @P1 SEL R0, RZ, 0xffffffff, P4 ;  /* 0xffffffffff001807 */ /* 0x002fe40002000000 */
[----:B------:R-:W-:Y:S02]  /*5ee0*/  CS2R R78, SRZ ;  /* 0x00000000004e7805 */ /* 0x000fe4000001ff00 */
[----:B------:R-:W-:Y:S02]  /*5ef0*/  LEA R3, R93, UR44, 0x3 ;  /* 0x0000002c5d037c11 */ /* 0x000fe4000f8e18ff */
[----:B------:R-:W-:Y:S02]  /*5f00*/  CS2R R76, SRZ ;  /* 0x00000000004c7805 */ /* 0x000fe4000001ff00 */
[----:B------:R-:W-:Y:S02]  /*5f10*/  @P0 SEL R0, R7, R0, !P3 ;  /* 0x0000000007000207 */ /* 0x000fe40005800000 */
[----:B------:R-:W-:Y:S02]  /*5f20*/  CS2R R74, SRZ ;  /* 0x00000000004a7805 */ /* 0x000fe4000001ff00 */
[----:B------:R-:W-:Y:S02]  /*5f30*/  LEA R90, R36, UR44, 0x3 ;  /* 0x0000002c245a7c11 */ /* 0x000fe4000f8e18ff */
[----:B------:R-:W-:Y:S02]  /*5f40*/  CS2R R72, SRZ ;  /* 0x0000000000487805 */ /* 0x000fe4000001ff00 */
[----:B------:R-:W-:Y:S02]  /*5f50*/  @P1 LOP3.LUT R0, R0, 0x1, RZ, 0xc0, !PT ;  /* 0x0000000100001812 */ /* 0x000fe400078ec0ff */
[----:B------:R-:W-:Y:S02]  /*5f60*/  SHF.L.U32 R5, R95, 0x1f, RZ ;  /* 0x0000001f5f057819 */ /* 0x000fe400000006ff */
[----:B------:R-:W-:Y:S02]  /*5f70*/  ISETP.NE.U32.OR P6, PT, R0, 0x1, !P1 ;  /* 0x000000010000780c */ /* 0x000fe40004fc5470 */
[----:B------:R-:W-:Y:S02]  /*5f80*/  PLOP3.LUT P2, PT, PT, PT, UP1, 0x80, 0x8 ;  /* 0x000000000008781c */ /* 0x000fe40003f4f018 */
[----:B------:R-:W-:Y:S02]  /*5f90*/  SEL R0, RZ, 0xffffffff, P4 ;  /* 0xffffffffff007807 */ /* 0x000fe40002000000 */
[----:B------:R-:W-:Y:S07]  /*5fa0*/  P2R R98, PR, RZ, 0x40 ;  /* 0x00000040ff627803 */ /* 0x000fee0000000000 */
[----:B------:R-:W-:Y:S02]  /*5fb0*/  @P6 SHF.L.U32 R2, R92, 0x1f, RZ ;  /* 0x0000001f5c026819 */ /* 0x000fe400000006ff */
[----:B------:R-:W-:Y:S02]  /*5fc0*/  @P2 SEL R0, R7, R0, !P3 ;  /* 0x0000000007002207 */ /* 0x000fe40005800000 */
[----:B------:R-:W1:Y:S02]  /*5fd0*/  @P6 SYNCS.PHASECHK.TRANS64.TRYWAIT P1, [R3+URZ+0x30], R2 ;  /* 0x00003002030065a7 */ /* 0x000e6400080211ff */
[----:B------:R-:W-:Y:S04]  /*5fe0*/  LOP3.LUT R0, R0, 0x1, RZ, 0xc0, !PT ;  /* 0x0000000100007812 */ /* 0x000fe800078ec0ff */
[----:B------:R-:W-:Y:S04]  /*5ff0*/  ISETP.NE.U32.AND P5, PT, R0, 0x1, PT ;  /* 0x000000010000780c */ /* 0x000fe80003fa5070 */
[----:B------:R-:W-:Y:S01]  /*6000*/  P2R R99, PR, RZ, 0x20 ;  /* 0x00000020ff637803 */ /* 0x000fe20000000000 */
[----:B------:R2:W4:Y:S01]  /*6010*/  SYNCS.PHASECHK.TRANS64.TRYWAIT P0, [R90+URZ+0x80], R5 ;  /* 0x000080055a0075a7 */ /* 0x00052200080011ff */
[----:B-1----:R-:W-:Y:S01]  /*6020*/  @P6 SEL R71, RZ, 0x1, !P1 ;  /* 0x00000001ff476807 */ /* 0x002fe20004800000 */
[----:B--2---:R-:W-:Y:S06]  /*6030*/  @!P6 BRA `(.L_x_104) ;  /* 0x000000000094e947 */ /* 0x004fec0003800000 */
[----:B------:R-:W-:Y:S01]  /*6040*/  @P5 IMAD R4, R93, 0x1000, R84 ;  /* 0x000010005d045824 */ /* 0x000fe200078e0254 */
[----:B------:R-:W-:Y:S01]  /*6050*/  LOP3.LUT P6, RZ, R85, 0x80, RZ, 0xc0, !PT ;  /* 0x0000008055ff7812 */ /* 0x000fe200078cc0ff */
[----:B------:R-:W-:Y:S01]  /*6060*/  BSSY B0, `(.L_x_105) ;  /* 0x0000010000007945 */ /* 0x000fe20003800000 */
[----:B------:R-:W-:Y:S01]  /*6070*/  ISETP.NE.AND P2, PT, R71, RZ, PT ;  /* 0x000000ff4700720c */ /* 0x000fe20003f45270 */
[----:B------:R-:W-:Y:S01]  /*6080*/  @P5 VIADD R2, R4, UR44 ;  /* 0x0000002c04025c36 */ /* 0x000fe20008000000 */
[----:B------:R-:W-:Y:S02]  /*6090*/  PLOP3.LUT P1, PT, PT, PT, PT, 0x8, 0x80 ;  /* 0x000000000080781c */ /* 0x000fe40003f2e170 */
[----:B------:R-:W-:Y:S02]  /*60a0*/  CS2R R74, SRZ ;  /* 0x00000000004a7805 */ /* 0x000fe4000001ff00 */
[----:B------:R-:W-:Y:S01]  /*60b0*/  @P5 PLOP3.LUT P1, PT, P6, PT, PT, 0x80, 0x8 ;  /* 0x000000000008581c */ /* 0x000fe2000372f070 */
[C---:B------:R-:W-:Y:S01]  /*60c0*/  @P5 VIADD R0, R2.reuse, 0x200 ;  /* 0x0000020002005836 */ /* 0x040fe20000000000 */
[----:B------:R-:W-:Y:S01]  /*60d0*/  CS2R R72, SRZ ;  /* 0x0000000000487805 */ /* 0x000fe2000001ff00 */
[----:B------:R-:W-:Y:S01]  /*60e0*/  @P5 VIADD R2, R2, 0x210 ;  /* 0x0000021002025836 */ /* 0x000fe20000000000 */
[----:B------:R-:W-:Y:S02]  /*60f0*/  CS2R R78, SRZ ;  /* 0x00000000004e7805 */ /* 0x000fe4000001ff00 */
[----:B------:R-:W-:Y:S07]  /*6100*/  CS2R R76, SRZ ;  /* 0x00000000004c7805 */ /* 0x000fee000001ff00 */
[----:B------:R-:W-:Y:S01]  /*6110*/  @P1 VIADD R2, R0, 0xfffffff0 ;  /* 0xfffffff000021836 */ /* 0x000fe20000000000 */
[----:B------:R-:W-:Y:S06]  /*6120*/  @P2 BRA `(.L_x_106) ;  /* 0x00000000000c2947 */ /* 0x000fec0003800000 */
[----:B------:R-:W-:Y:S04]  /*6130*/  SHF.L.U32 R0, R92, 0x1f, RZ ;  /* 0x0000001f5c007819 */ /* 0x000fe800000006ff */
[----:B------:R-:W1:Y:S02]  /*6140*/  SYNCS.PHASECHK.TRANS64.TRYWAIT P1, [R3+URZ+0x30], R0 ;  /* 0x00003000030075a7 */ /* 0x000e6400080211ff */
[----:B-1----:R-:W-:Y:S05]  /*6150*/  @!P1 BRA `(.L_x_107) ;  /* 0x0000002400549947 */ /* 0x002fea0003800000 */
.L_x_106:
[----:B------:R-:W-:Y:S05]  /*6160*/  BSYNC B0 ;  /* 0x0000000000007941 */ /* 0x000fea0003800000 */
.L_x_105:
[----:B------:R-:W-:Y:S01]  /*6170*/  ISETP.NE.AND P1, PT, R99, RZ, PT ;  /* 0x000000ff6300720c */ /* 0x000fe20003f25270 */
[----:B-1----:R-:W-:Y:S02]  /*6180*/  VIADD R3, R3, 0x40 ;  /* 0x0000004003037836 */ /* 0x002fe40000000000 */
[----:B------:R-:W-:Y:S02]  /*6190*/  IMAD.U32 R0, RZ, RZ, UR46 ;  /* 0x0000002eff007e24 */ /* 0x000fe4000f8e00ff */
[----:B------:R-:W-:Y:S03]  /*61a0*/  VIADD R93, R93, 0x1 ;  /* 0x000000015d5d7836 */ /* 0x000fe60000000000 */
[----:B------:R-:W-:Y:S05]  /*61b0*/  PRMT R0, R0, 0x654, R3 ;  /* 0x0000065400007816 */ /* 0x000fea0000000003 */
[----:B------:R1:W2:Y:S04]  /*61c0*/  @P1 LDS.128 R72, [R4+UR44+0x200] ;  /* 0x0002002c04481984 */ /* 0x0002a80008000c00 */
[----:B------:R1:W1:Y:S01]  /*61d0*/  @P1 LDS.128 R76, [R2] ;  /* 0x00000000024c1984 */ /* 0x0002620000000c00 */
[C---:B------:R-:W-:Y:S01]  /*61e0*/  ISETP.NE.AND P1, PT, R93.reuse, 0x2, PT ;  /* 0x000000025d00780c */ /* 0x040fe20003f25270 */
[----:B------:R-:W-:Y:S01]  /*61f0*/  @!PT LDS RZ, [RZ] ;  /* 0x00000000fffff984 */ /* 0x000fe20000000800 */
[----:B------:R-:W-:Y:S01]  /*6200*/  @!PT LDS RZ, [RZ] ;  /* 0x00000000fffff984 */ /* 0x000fe20000000800 */
[----:B------:R-:W-:Y:S01]  /*6210*/  @!PT LDS RZ, [RZ] ;  /* 0x00000000fffff984 */ /* 0x000fe20000000800 */
[----:B------:R-:W-:Y:S01]  /*6220*/  @!PT LDS RZ, [RZ] ;  /* 0x00000000fffff984 */ /* 0x000fe20000000800 */
[----:B------:R5:W-:Y:S06]  /*6230*/  MEMBAR.ALL.CTA ;  /* 0x0000000000007992 */ /* 0x000bec0000008000 */
[----:B-----5:R-:W5:Y:S01]  /*6240*/  FENCE.VIEW.ASYNC.S ;  /* 0x00000000000073c6 */ /* 0x020f620000000000 */
[----:B------:R-:W-:Y:S02]  /*6250*/  SEL R3, RZ, 0x1, P1 ;  /* 0x00000001ff037807 */ /* 0x000fe40000800000 */
[----:B------:R-:W-:Y:S02]  /*6260*/  SEL R93, R93, RZ, P1 ;  /* 0x000000ff5d5d7207 */ /* 0x000fe40000800000 */
[----:B------:R-:W-:Y:S01]  /*6270*/  LOP3.LUT R92, R92, R3, RZ, 0x3c, !PT ;  /* 0x000000035c5c7212 */ /* 0x000fe200078e3cff */
[----:B-----5:R1:W-:Y:S06]  /*6280*/  SYNCS.ARRIVE.TRANS64.RED.A1T0 RZ, [R0+URZ], RZ ;  /* 0x000000ff00ff79a7 */ /* 0x0203ec00081004ff */
.L_x_104:
[----:B------:R-:W-:Y:S05]  /*6290*/  BSYNC B1 ;  /* 0x0000000000017941 */ /* 0x000fea0003800000 */
.L_x_103:
[----:B-1----:R-:W-:Y:S04]  /*62a0*/  SHF.R.U32.HI R0, RZ, 0x15, R39 ;  /* 0x00000015ff007819 */ /* 0x002fe80000011627 */
[----:B------:R-:W-:Y:S01]  /*62b0*/  LOP3.LUT P1, RZ, R0, 0x3, R87, 0x48, !PT ;  /* 0x0000000300ff7812 */ /* 0x000fe20007824857 */
[----:B------:R-:W-:Y:S01]  /*62c0*/  @!UPT UIADD3 URZ, UPT, UPT, URZ, URZ, URZ ;  /* 0x000000fffffff290 */ /* 0x000fe2000fffe0ff */
[----:B----4-:R-:W-:Y:S11]  /*62d0*/  @P0 BRA `(.L_x_108) ;  /* 0x0000000000080947 */ /* 0x010ff60003800000 */
[----:B------:R-:W1:Y:S02]  /*62e0*/  SYNCS.PHASECHK.TRANS64.TRYWAIT P0, [R90+URZ+0x80], R5 ;  /* 0x000080055a0075a7 */ /* 0x000e6400080011ff */
[----:B-1----:R-:W-:Y:S05]  /*62f0*/  @!P0 BRA `(.L_x_109) ;  /* 0x0000002400008947 */ /* 0x002fea0003800000 */
.L_x_108:
[----:B------:R-:W-:Y:S05]  /*6300*/  @!P1 BRA `(.L_x_110) ;  /* 0x0000000000409947 */ /* 0x000fea0003800000 */
[----:B------:R-:W1:Y:S01]  /*6310*/  LDCU.64 UR8, c[0x4][0x70] ;  /* 0x01000e00ff0877ac */ /* 0x000e620008000a00 */
[----:B------:R-:W-:Y:S01]  /*6320*/  MOV R3, 0x0 ;  /* 0x0000000000037802 */ /* 0x000fe20000000f00 */
[----:B------:R-:W-:Y:S02]  /*6330*/  HFMA2 R12, -RZ, RZ, 0, 5.9604644775390625e-08 ;  /* 0x00000001ff0c7431 */ /* 0x000fe400000001ff */
[----:B------:R-:W-:Y:S02]  /*6340*/  IMAD.MOV.U32 R8, RZ, RZ, 0x192 ;  /* 0x00000192ff087424 */ /* 0x000fe400078e00ff */
[----:B------:R-:W-:Y:S01]  /*6350*/  IMAD.MOV.U32 R13, RZ, RZ, RZ ;  /* 0x000000ffff0d7224 */ /* 0x000fe200078e00ff */
[----:B------:R-:W4:Y:S01]  /*6360*/  LDCU.64 UR6, c[0x4][0x78] ;  /* 0x01000f00ff0677ac */ /* 0x000f220008000a00 */
[----:B------:R-:W2:Y:S01]  /*6370*/  LDC.64 R2, c[0x4][R3] ;  /* 0x0100000003027b82 */ /* 0x000ea20000000a00 */
[----:B------:R-:W5:Y:S01]  /*6380*/  LDCU.64 UR4, c[0x4][0x10] ;  /* 0x01000200ff0477ac */ /* 0x000f620008000a00 */
[----:B-1----:R-:W-:Y:S01]  /*6390*/  MOV R5, UR9 ;  /* 0x0000000900057c02 */ /* 0x002fe20008000f00 */
[----:B------:R-:W-:Y:S01]  /*63a0*/  IMAD.U32 R4, RZ, RZ, UR8 ;  /* 0x00000008ff047e24 */ /* 0x000fe2000f8e00ff */
[----:B----4-:R-:W-:Y:S01]  /*63b0*/  MOV R7, UR7 ;  /* 0x0000000700077c02 */ /* 0x010fe20008000f00 */
[----:B------:R-:W-:Y:S01]  /*63c0*/  IMAD.U32 R6, RZ, RZ, UR6 ;  /* 0x00000006ff067e24 */ /* 0x000fe2000f8e00ff */
[----:B-----5:R-:W-:Y:S01]  /*63d0*/  MOV R11, UR5 ;  /* 0x00000005000b7c02 */ /* 0x020fe20008000f00 */
[----:B------:R-:W-:Y:S02]  /*63e0*/  IMAD.U32 R10, RZ, RZ, UR4 ;  /* 0x00000004ff0a7e24 */ /* 0x000fe4000f8e00ff */
[----:B------:R-:W-:Y:S07]  /*63f0*/  LEPC R20, `(.L_x_110) ;  /* 0x000000001014794e */ /* 0x000fee0000000000 */
[----:B--23--:R-:W-:Y:S05]  /*6400*/  CALL.ABS.NOINC R2 ;  /* 0x0000000002007343 */ /* 0x00cfea0003c00000 */
.L_x_110:
[-C--:B--2---:R-:W-:Y:S01]  /*6410*/  F2FP.F16.E5M2.UNPACK_B R42, R72.reuse ;  /* 0x00000048ff2a723e */ /* 0x084fe200020004ff */
[----:B------:R-:W-:Y:S05]  /*6420*/  WARPSYNC.ALL ;  /* 0x0000000000007948 */ /* 0x000fea0003800000 */
[----:B------:R-:W-:Y:S01]  /*6430*/  R2UR UR4, R39 ;  /* 0x00000000270472ca */ /* 0x000fe200000e0000 */
[--C-:B------:R-:W-:Y:S01]  /*6440*/  HADD2.F32 R40, -RZ, R42.reuse.H0_H0 ;  /* 0x2000002aff287230 */ /* 0x100fe20000004100 */
[----:B------:R-:W-:Y:S01]  /*6450*/  F2FP.F16.E5M2.UNPACK_B R43, R72.H1 ;  /* 0x00000048ff2b723e */ /* 0x000fe200030004ff */
[----:B------:R-:W-:Y:S01]  /*6460*/  HADD2.F32 R42, -RZ, R42.H1_H1 ;  /* 0x3000002aff2a7230 */ /* 0x000fe20000004100 */
[-C--:B------:R-:W-:Y:S01]  /*6470*/  F2FP.F16.E5M2.UNPACK_B R45, R73.reuse ;  /* 0x00000049ff2d723e */ /* 0x080fe200020004ff */
[----:B------:R-:W-:Y:S01]  /*6480*/  BSSY.RECONVERGENT B0, `(.L_x_111) ;  /* 0x000009f000007945 */ /* 0x000fe20003800200 */
[----:B------:R-:W-:Y:S01]  /*6490*/  F2FP.F16.E5M2.UNPACK_B R47, R73.H1 ;  /* 0x00000049ff2f723e */ /* 0x000fe200030004ff */
[--C-:B------:R-:W-:Y:S01]  /*64a0*/  HADD2.F32 R44, -RZ, R43.reuse.H0_H0 ;  /* 0x2000002bff2c7230 */ /* 0x100fe20000004100 */
[-C--:B------:R-:W-:Y:S01]  /*64b0*/  F2FP.F16.E5M2.UNPACK_B R49, R74.reuse ;  /* 0x0000004aff31723e */ /* 0x080fe200020004ff */
[----:B------:R-:W-:Y:S01]  /*64c0*/  HADD2.F32 R46, -RZ, R43.H1_H1 ;  /* 0x3000002bff2e7230 */ /* 0x000fe20000004100 */
[----:B------:R-:W-:Y:S01]  /*64d0*/  F2FP.F16.E5M2.UNPACK_B R51, R74.H1 ;  /* 0x0000004aff33723e */ /* 0x000fe200030004ff */
[--C-:B------:R-:W-:Y:S01]  /*64e0*/  HADD2.F32 R43, -RZ, R45.reuse.H0_H0 ;  /* 0x2000002dff2b7230 */ /* 0x100fe20000004100 */
[-C--:B------:R-:W-:Y:S01]  /*64f0*/  F2FP.F16.E5M2.UNPACK_B R53, R75.reuse ;  /* 0x0000004bff35723e */ /* 0x080fe200020004ff */
[----:B-1----:R-:W3:Y:S01]  /*6500*/  LDTM.x32 R4, tmem[UR4] ;  /* 0x00000004000479ee */ /* 0x002ee200082c0000 */
[----:B------:R-:W-:Y:S01]  /*6510*/  F2FP.F16.E5M2.UNPACK_B R55, R75.H1 ;  /* 0x0000004bff37723e */ /* 0x000fe200030004ff */
[----:B------:R-:W-:Y:S01]  /*6520*/  HADD2.F32 R48, -RZ, R45.H1_H1 ;  /* 0x3000002dff307230 */ /* 0x000fe20000004100 */
[-C--:B------:R-:W-:Y:S01]  /*6530*/  F2FP.F16.E5M2.UNPACK_B R57, R76.reuse ;  /* 0x0000004cff39723e */ /* 0x080fe200020004ff */
[----:B------:R-:W-:Y:S01]  /*6540*/  HADD2.F32 R52, -RZ, R49.H1_H1 ;  /* 0x30000031ff347230 */ /* 0x000fe20000004100 */
[----:B------:R-:W-:Y:S01]  /*6550*/  IADD3 R109, PT, PT, R84, UR44, RZ ;  /* 0x0000002c546d7c10 */ /* 0x000fe2000fffe0ff */
[----:B------:R-:W-:Y:S01]  /*6560*/  HADD2.F32 R56, -RZ, R53.H1_H1 ;  /* 0x30000035ff387230 */ /* 0x000fe20000004100 */
[----:B------:R-:W-:Y:S01]  /*6570*/  ISETP.NE.AND P6, PT, R98, RZ, PT ;  /* 0x000000ff6200720c */ /* 0x000fe20003fc5270 */
[----:B------:R-:W-:Y:S01]  /*6580*/  HADD2.F32 R60, -RZ, R57.H1_H1 ;  /* 0x30000039ff3c7230 */ /* 0x000fe20000004100 */
[----:B------:R-:W-:Y:S01]  /*6590*/  MOV R98, 0x10 ;  /* 0x0000001000627802 */ /* 0x000fe20000000f00 */
[--C-:B------:R-:W-:Y:S01]  /*65a0*/  HADD2.F32 R45, -RZ, R47.reuse.H0_H0 ;  /* 0x2000002fff2d7230 */ /* 0x100fe20000004100 */
[----:B------:R-:W-:Y:S01]  /*65b0*/  LOP3.LUT P5, RZ, R85, 0x80, RZ, 0xc0, !PT ;  /* 0x0000008055ff7812 */ /* 0x000fe200078ac0ff */
[----:B------:R-:W-:Y:S01]  /*65c0*/  HADD2.F32 R50, -RZ, R47.H1_H1 ;  /* 0x3000002fff327230 */ /* 0x000fe20000004100 */
[----:B------:R-:W-:Y:S01]  /*65d0*/  F2FP.F16.E5M2.UNPACK_B R59, R76.H1 ;  /* 0x0000004cff3b723e */ /* 0x000fe200030004ff */
[----:B------:R-:W-:Y:S01]  /*65e0*/  HADD2.F32 R47, -RZ, R49.H0_H0 ;  /* 0x20000031ff2f7230 */ /* 0x000fe20000004100 */
[----:B------:R-:W-:Y:S01]  /*65f0*/  SEL R108, R98, 0xfffffff0, !P5 ;  /* 0xfffffff0626c7807 */ /* 0x000fe20006800000 */
[--C-:B------:R-:W-:Y:S01]  /*6600*/  HADD2.F32 R49, -RZ, R51.reuse.H0_H0 ;  /* 0x20000033ff317230 */ /* 0x100fe20000004100 */
[-C--:B------:R-:W-:Y:S01]  /*6610*/  F2FP.F16.E5M2.UNPACK_B R61, R77.reuse ;  /* 0x0000004dff3d723e */ /* 0x080fe200020004ff */
[----:B------:R-:W-:Y:S01]  /*6620*/  HADD2.F32 R54, -RZ, R51.H1_H1 ;  /* 0x30000033ff367230 */ /* 0x000fe20000004100 */
[----:B------:R-:W-:Y:S01]  /*6630*/  IADD3 R98, PT, PT, R109, R108, RZ ;  /* 0x0000006c6d627210 */ /* 0x000fe20007ffe0ff */
[----:B------:R-:W-:Y:S01]  /*6640*/  HADD2.F32 R51, -RZ, R53.H0_H0 ;  /* 0x20000035ff337230 */ /* 0x000fe20000004100 */
[----:B------:R-:W-:Y:S01]  /*6650*/  F2FP.F16.E5M2.UNPACK_B R63, R77.H1 ;  /* 0x0000004dff3f723e */ /* 0x000fe200030004ff */
[----:B------:R-:W-:Y:S01]  /*6660*/  HADD2.F32 R64, -RZ, R61.H1_H1 ;  /* 0x3000003dff407230 */ /* 0x000fe20000004100 */
[----:B------:R-:W-:Y:S01]  /*6670*/  F2FP.F16.E5M2.UNPACK_B R65, R78 ;  /* 0x0000004eff41723e */ /* 0x000fe200020004ff */
[C---:B---3--:R-:W-:Y:S01]  /*6680*/  FMUL R0, R38.reuse, R4 ;  /* 0x0000000426007220 */ /* 0x048fe20000400000 */
[C---:B------:R-:W-:Y:S01]  /*6690*/  FMUL R2, R38.reuse, R5 ;  /* 0x0000000526027220 */ /* 0x040fe20000400000 */
[C---:B------:R-:W-:Y:S01]  /*66a0*/  FMUL R4, R38.reuse, R8 ;  /* 0x0000000826047220 */ /* 0x040fe20000400000 */
[C---:B------:R-:W-:Y:S01]  /*66b0*/  FMUL R5, R38.reuse, R9 ;  /* 0x0000000926057220 */ /* 0x040fe20000400000 */
[C---:B------:R-:W-:Y:S01]  /*66c0*/  FFMA R0, R41.reuse, R40, R0 ;  /* 0x0000002829007223 */ /* 0x040fe20000000000 */
[C---:B------:R-:W-:Y:S01]  /*66d0*/  FFMA R2, R41.reuse, R42, R2 ;  /* 0x0000002a29027223 */ /* 0x040fe20000000002 */
[C---:B------:R-:W-:Y:S01]  /*66e0*/  FMUL R8, R38.reuse, R12 ;  /* 0x0000000c26087220 */ /* 0x040fe20000400000 */
[C---:B------:R-:W-:Y:S01]  /*66f0*/  FMUL R9, R38.reuse, R13 ;  /* 0x0000000d26097220 */ /* 0x040fe20000400000 */
[C---:B------:R-:W-:Y:S01]  /*6700*/  FMUL R12, R38.reuse, R16 ;  /* 0x00000010260c7220 */ /* 0x040fe20000400000 */
[C---:B------:R-:W-:Y:S01]  /*6710*/  FMUL R13, R38.reuse, R17 ;  /* 0x00000011260d7220 */ /* 0x040fe20000400000 */
[C---:B------:R-:W-:Y:S01]  /*6720*/  FMUL R16, R38.reuse, R20 ;  /* 0x0000001426107220 */ /* 0x040fe20000400000 */
[C---:B------:R-:W-:Y:S01]  /*6730*/  FMUL R17, R38.reuse, R21 ;  /* 0x0000001526117220 */ /* 0x040fe20000400000 */
[C---:B------:R-:W-:Y:S01]  /*6740*/  FMUL R20, R38.reuse, R24 ;  /* 0x0000001826147220 */ /* 0x040fe20000400000 */
[C---:B------:R-:W-:Y:S01]  /*6750*/  FMUL R21, R38.reuse, R25 ;  /* 0x0000001926157220 */ /* 0x040fe20000400000 */
[----:B------:R-:W-:Y:S02]  /*6760*/  HADD2.F32 R68, -RZ, R65.H1_H1 ;  /* 0x30000041ff447230 */ /* 0x000fe40000004100 */
[C---:B------:R-:W-:Y:S01]  /*6770*/  FMUL R24, R38.reuse, R28 ;  /* 0x0000001c26187220 */ /* 0x040fe20000400000 */
[C---:B------:R-:W-:Y:S01]  /*6780*/  FMUL R25, R38.reuse, R29 ;  /* 0x0000001d26197220 */ /* 0x040fe20000400000 */
[C---:B------:R-:W-:Y:S01]  /*6790*/  FMUL R28, R38.reuse, R32 ;  /* 0x00000020261c7220 */ /* 0x040fe20000400000 */
[C---:B------:R-:W-:Y:S01]  /*67a0*/  FMUL R29, R38.reuse, R33 ;  /* 0x00000021261d7220 */ /* 0x040fe20000400000 */
[C---:B------:R-:W-:Y:S01]  /*67b0*/  FMUL R3, R38.reuse, R6 ;  /* 0x0000000626037220 */ /* 0x040fe20000400000 */
[C---:B------:R-:W-:Y:S01]  /*67c0*/  FMUL R7, R38.reuse, R7 ;  /* 0x0000000726077220 */ /* 0x040fe20000400000 */
[C---:B------:R-:W-:Y:S01]  /*67d0*/  FMUL R6, R38.reuse, R10 ;  /* 0x0000000a26067220 */ /* 0x040fe20000400000 */
[----:B------:R-:W-:Y:S01]  /*67e0*/  F2FP.F16.E5M2.UNPACK_B R67, R78.H1 ;  /* 0x0000004eff43723e */ /* 0x000fe200030004ff */
[C---:B------:R-:W-:Y:S01]  /*67f0*/  FFMA R3, R41.reuse, R44, R3 ;  /* 0x0000002c29037223 */ /* 0x040fe20000000003 */
[C---:B------:R-:W-:Y:S01]  /*6800*/  FFMA R7, R41.reuse, R46, R7 ;  /* 0x0000002e29077223 */ /* 0x040fe20000000007 */
[----:B------:R-:W-:Y:S01]  /*6810*/  F2FP.F16.E5M2.UNPACK_B R40, R79 ;  /* 0x0000004fff28723e */ /* 0x000fe200020004ff */
[C---:B------:R-:W-:Y:S01]  /*6820*/  FFMA R4, R41.reuse, R43, R4 ;  /* 0x0000002b29047223 */ /* 0x040fe20000000004 */
[C---:B------:R-:W-:Y:S01]  /*6830*/  FFMA R5, R41.reuse, R48, R5 ;  /* 0x0000003029057223 */ /* 0x040fe20000000005 */
[----:B------:R-:W-:Y:S01]  /*6840*/  F2FP.F16.E5M2.UNPACK_B R42, R79.H1 ;  /* 0x0000004fff2a723e */ /* 0x000fe200030004ff */
[----:B------:R-:W-:Y:S01]  /*6850*/  FFMA R6, R41, R45, R6 ;  /* 0x0000002d29067223 */ /* 0x000fe20000000006 */
[----:B------:R-:W-:Y:S01]  /*6860*/  F2FP.SATFINITE.E5M2.F32.PACK_AB_MERGE_C R101, R7, R3, RZ ;  /* 0x000000030765723e */ /* 0x000fe200048060ff */
[C---:B------:R-:W-:Y:S01]  /*6870*/  FMUL R11, R38.reuse, R11 ;  /* 0x0000000b260b7220 */ /* 0x040fe20000400000 */
[C---:B------:R-:W-:Y:S01]  /*6880*/  FMUL R10, R38.reuse, R14 ;  /* 0x0000000e260a7220 */ /* 0x040fe20000400000 */
[----:B------:R-:W-:Y:S01]  /*6890*/  FMUL R15, R38, R15 ;  /* 0x0000000f260f7220 */ /* 0x000fe20000400000 */
[----:B------:R-:W-:Y:S01]  /*68a0*/  F2FP.SATFINITE.E5M2.F32.PACK_AB_MERGE_C R100, R2, R0, R101 ;  /* 0x000000000264723e */ /* 0x000fe20004806065 */
[C---:B------:R-:W-:Y:S01]  /*68b0*/  FFMA R11, R41.reuse, R50, R11 ;  /* 0x00000032290b7223 */ /* 0x040fe2000000000b */
[----:B------:R-:W-:Y:S01]  /*68c0*/  FFMA R8, R41, R47, R8 ;  /* 0x0000002f29087223 */ /* 0x000fe20000000008 */
[----:B------:R-:W-:Y:S01]  /*68d0*/  ISETP.NE.AND P0, PT, R97, RZ, PT ;  /* 0x000000ff6100720c */ /* 0x000fe20003f05270 */
[----:B------:R-:W-:Y:S01]  /*68e0*/  FFMA R9, R41, R52, R9 ;  /* 0x0000003429097223 */ /* 0x000fe20000000009 */
[--C-:B------:R-:W-:Y:S01]  /*68f0*/  HADD2.F32 R53, -RZ, R55.reuse.H0_H0 ;  /* 0x20000037ff357230 */ /* 0x100fe20000004100 */
[----:B------:R-:W-:Y:S01]  /*6900*/  F2FP.SATFINITE.E5M2.F32.PACK_AB_MERGE_C R101, R11, R6, RZ ;  /* 0x000000060b65723e */ /* 0x000fe200048060ff */
[C---:B------:R-:W-:Y:S01]  /*6910*/  FFMA R10, R41.reuse, R49, R10 ;  /* 0x00000031290a7223 */ /* 0x040fe2000000000a */
[C---:B------:R-:W-:Y:S01]  /*6920*/  FFMA R15, R41.reuse, R54, R15 ;  /* 0x00000036290f7223 */ /* 0x040fe2000000000f */
[----:B------:R-:W-:Y:S01]  /*6930*/  FFMA R12, R41, R51, R12 ;  /* 0x00000033290c7223 */ /* 0x000fe2000000000c */
[----:B------:R-:W-:Y:S01]  /*6940*/  F2FP.SATFINITE.E5M2.F32.PACK_AB_MERGE_C R101, R5, R4, R101 ;  /* 0x000000040565723e */ /* 0x000fe20004806065 */
[----:B------:R-:W-:Y:S01]  /*6950*/  FFMA R13, R41, R56, R13 ;  /* 0x00000038290d7223 */ /* 0x000fe2000000000d */
[----:B------:R-:W-:Y:S01]  /*6960*/  HADD2.F32 R58, -RZ, R55.H1_H1 ;  /* 0x30000037ff3a7230 */ /* 0x000fe20000004100 */
[----:B------:R-:W-:Y:S01]  /*6970*/  F2FP.SATFINITE.E5M2.F32.PACK_AB_MERGE_C R102, R15, R10, RZ ;  /* 0x0000000a0f66723e */ /* 0x000fe200048060ff */
[----:B------:R-:W-:Y:S02]  /*6980*/  HADD2.F32 R55, -RZ, R57.H0_H0 ;  /* 0x20000039ff377230 */ /* 0x000fe40000004100 */
[C---:B------:R-:W-:Y:S01]  /*6990*/  FMUL R14, R38.reuse, R18 ;  /* 0x00000012260e7220 */ /* 0x040fe20000400000 */
[C---:B------:R-:W-:Y:S01]  /*69a0*/  FMUL R19, R38.reuse, R19 ;  /* 0x0000001326137220 */ /* 0x040fe20000400000 */
[--C-:B------:R-:W-:Y:S02]  /*69b0*/  HADD2.F32 R57, -RZ, R59.reuse.H0_H0 ;  /* 0x2000003bff397230 */ /* 0x100fe40000004100 */
[C---:B------:R-:W-:Y:S01]  /*69c0*/  FMUL R18, R38.reuse, R22 ;  /* 0x0000001626127220 */ /* 0x040fe20000400000 */
[C---:B------:R-:W-:Y:S01]  /*69d0*/  FFMA R14, R41.reuse, R53, R14 ;  /* 0x00000035290e7223 */ /* 0x040fe2000000000e */
[----:B------:R-:W-:Y:S02]  /*69e0*/  HADD2.F32 R62, -RZ, R59.H1_H1 ;  /* 0x3000003bff3e7230 */ /* 0x000fe40000004100 */
[C---:B------:R-:W-:Y:S01]  /*69f0*/  FFMA R19, R41.reuse, R58, R19 ;  /* 0x0000003a29137223 */ /* 0x040fe20000000013 */
[----:B------:R-:W-:Y:S02]  /*6a00*/  HADD2.F32 R59, -RZ, R61.H0_H0 ;  /* 0x2000003dff3b7230 */ /* 0x000fe40000004100 */
[C---:B------:R-:W-:Y:S01]  /*6a10*/  FMUL R23, R38.reuse, R23 ;  /* 0x0000001726177220 */ /* 0x040fe20000400000 */
[C---:B------:R-:W-:Y:S01]  /*6a20*/  FFMA R16, R41.reuse, R55, R16 ;  /* 0x0000003729107223 */ /* 0x040fe20000000010 */
[C---:B------:R-:W-:Y:S01]  /*6a30*/  FFMA R17, R41.reuse, R60, R17 ;  /* 0x0000003c29117223 */ /* 0x040fe20000000011 */
[--C-:B------:R-:W-:Y:S02]  /*6a40*/  HADD2.F32 R61, -RZ, R63.reuse.H0_H0 ;  /* 0x2000003fff3d7230 */ /* 0x100fe40000004100 */
[C---:B------:R-:W-:Y:S01]  /*6a50*/  FFMA R18, R41.reuse, R57, R18 ;  /* 0x0000003929127223 */ /* 0x040fe20000000012 */
[----:B------:R-:W-:Y:S02]  /*6a60*/  HADD2.F32 R66, -RZ, R63.H1_H1 ;  /* 0x3000003fff427230 */ /* 0x000fe40000004100 */
[C---:B------:R-:W-:Y:S01]  /*6a70*/  FMUL R22, R38.reuse, R26 ;  /* 0x0000001a26167220 */ /* 0x040fe20000400000 */
[----:B------:R-:W-:Y:S02]  /*6a80*/  HADD2.F32 R63, -RZ, R65.H0_H0 ;  /* 0x20000041ff3f7230 */ /* 0x000fe40000004100 */
[C---:B------:R-:W-:Y:S01]  /*6a90*/  FFMA R23, R41.reuse, R62, R23 ;  /* 0x0000003e29177223 */ /* 0x040fe20000000017 */
[C---:B------:R-:W-:Y:S01]  /*6aa0*/  FMUL R27, R38.reuse, R27 ;  /* 0x0000001b261b7220 */ /* 0x040fe20000400000 */
[C---:B------:R-:W-:Y:S01]  /*6ab0*/  FFMA R20, R41.reuse, R59, R20 ;  /* 0x0000003b29147223 */ /* 0x040fe20000000014 */
[C---:B------:R-:W-:Y:S01]  /*6ac0*/  FFMA R21, R41.reuse, R64, R21 ;  /* 0x0000004029157223 */ /* 0x040fe20000000015 */
[--C-:B------:R-:W-:Y:S02]  /*6ad0*/  HADD2.F32 R65, -RZ, R67.reuse.H0_H0 ;  /* 0x20000043ff417230 */ /* 0x100fe40000004100 */
[C---:B------:R-:W-:Y:S01]  /*6ae0*/  FFMA R22, R41.reuse, R61, R22 ;  /* 0x0000003d29167223 */ /* 0x040fe20000000016 */
[----:B------:R-:W-:Y:S02]  /*6af0*/  HADD2.F32 R70, -RZ, R67.H1_H1 ;  /* 0x30000043ff467230 */ /* 0x000fe40000004100 */
[C---:B------:R-:W-:Y:S01]  /*6b00*/  FMUL R26, R38.reuse, R30 ;  /* 0x0000001e261a7220 */ /* 0x040fe20000400000 */
[--C-:B------:R-:W-:Y:S02]  /*6b10*/  HADD2.F32 R67, -RZ, R40.reuse.H0_H0 ;  /* 0x20000028ff437230 */ /* 0x100fe40000004100 */
[C---:B------:R-:W-:Y:S01]  /*6b20*/  FFMA R27, R41.reuse, R66, R27 ;  /* 0x00000042291b7223 */ /* 0x040fe2000000001b */
[C---:B------:R-:W-:Y:S01]  /*6b30*/  FMUL R31, R38.reuse, R31 ;  /* 0x0000001f261f7220 */ /* 0x040fe20000400000 */
[C---:B------:R-:W-:Y:S01]  /*6b40*/  FFMA R24, R41.reuse, R63, R24 ;  /* 0x0000003f29187223 */ /* 0x040fe20000000018 */
[----:B------:R-:W-:Y:S02]  /*6b50*/  HADD2.F32 R40, -RZ, R40.H1_H1 ;  /* 0x30000028ff287230 */ /* 0x000fe40000004100 */
[C---:B------:R-:W-:Y:S01]  /*6b60*/  FFMA R25, R41.reuse, R68, R25 ;  /* 0x0000004429197223 */ /* 0x040fe20000000019 */
[--C-:B------:R-:W-:Y:S02]  /*6b70*/  HADD2.F32 R69, -RZ, R42.reuse.H0_H0 ;  /* 0x2000002aff457230 */ /* 0x100fe40000004100 */
[C---:B------:R-:W-:Y:S01]  /*6b80*/  FFMA R26, R41.reuse, R65, R26 ;  /* 0x00000041291a7223 */ /* 0x040fe2000000001a */
[----:B------:R-:W-:Y:S02]  /*6b90*/  HADD2.F32 R42, -RZ, R42.H1_H1 ;  /* 0x3000002aff2a7230 */ /* 0x000fe40000004100 */
[C---:B------:R-:W-:Y:S01]  /*6ba0*/  FMUL R30, R38.reuse, R34 ;  /* 0x00000022261e7220 */ /* 0x040fe20000400000 */
[----:B------:R-:W-:Y:S01]  /*6bb0*/  FFMA R31, R41, R70, R31 ;  /* 0x00000046291f7223 */ /* 0x000fe2000000001f */
[----:B------:R-:W-:Y:S01]  /*6bc0*/  FMUL R35, R38, R35 ;  /* 0x0000002326237220 */ /* 0x000fe20000400000 */
[----:B------:R-:W-:Y:S01]  /*6bd0*/  F2FP.SATFINITE.E5M2.F32.PACK_AB_MERGE_C R103, R19, R14, RZ ;  /* 0x0000000e1367723e */ /* 0x000fe200048060ff */
[C---:B------:R-:W-:Y:S01]  /*6be0*/  FFMA R28, R41.reuse, R67, R28 ;  /* 0x00000043291c7223 */ /* 0x040fe2000000001c */
[C---:B------:R-:W-:Y:S01]  /*6bf0*/  FFMA R29, R41.reuse, R40, R29 ;  /* 0x00000028291d7223 */ /* 0x040fe2000000001d */
[C---:B------:R-:W-:Y:S01]  /*6c00*/  FFMA R30, R41.reuse, R69, R30 ;  /* 0x00000045291e7223 */ /* 0x040fe2000000001e */
[----:B------:R-:W-:Y:S01]  /*6c10*/  FFMA R35, R41, R42, R35 ;  /* 0x0000002a29237223 */ /* 0x000fe20000000023 */
[----:B------:R-:W-:Y:S02]  /*6c20*/  F2FP.SATFINITE.E5M2.F32.PACK_AB_MERGE_C R102, R9, R8, R102 ;  /* 0x000000080966723e */ /* 0x000fe40004806066 */
[----:B------:R-:W-:Y:S02]  /*6c30*/  F2FP.SATFINITE.E5M2.F32.PACK_AB_MERGE_C R103, R13, R12, R103 ;  /* 0x0000000c0d67723e */ /* 0x000fe40004806067 */
[----:B------:R-:W-:Y:S02]  /*6c40*/  F2FP.SATFINITE.E5M2.F32.PACK_AB_MERGE_C R104, R23, R18, RZ ;  /* 0x000000121768723e */ /* 0x000fe400048060ff */
[----:B------:R-:W-:Y:S01]  /*6c50*/  F2FP.SATFINITE.E5M2.F32.PACK_AB_MERGE_C R105, R27, R22, RZ ;  /* 0x000000161b69723e */ /* 0x000fe200048060ff */
[----:B------:R1:W-:Y:S01]  /*6c60*/  STS.128 [R84+UR44+0x2200], R100 ;  /* 0x0022006454007988 */ /* 0x0003e20008000c2c */
[----:B------:R-:W-:Y:S02]  /*6c70*/  F2FP.SATFINITE.E5M2.F32.PACK_AB_MERGE_C R110, R31, R26, RZ ;  /* 0x0000001a1f6e723e */ /* 0x000fe400048060ff */
[----:B------:R-:W-:Y:S02]  /*6c80*/  F2FP.SATFINITE.E5M2.F32.PACK_AB_MERGE_C R111, R35, R30, RZ ;  /* 0x0000001e236f723e */ /* 0x000fe400048060ff */
[----:B------:R-:W-:Y:S02]  /*6c90*/  F2FP.SATFINITE.E5M2.F32.PACK_AB_MERGE_C R104, R17, R16, R104 ;  /* 0x000000101168723e */ /* 0x000fe40004806068 */
[----:B------:R-:W-:Y:S02]  /*6ca0*/  F2FP.SATFINITE.E5M2.F32.PACK_AB_MERGE_C R105, R21, R20, R105 ;  /* 0x000000141569723e */ /* 0x000fe40004806069 */
[----:B------:R-:W-:Y:S02]  /*6cb0*/  F2FP.SATFINITE.E5M2.F32.PACK_AB_MERGE_C R106, R25, R24, R110 ;  /* 0x00000018196a723e */ /* 0x000fe4000480606e */
[----:B------:R-:W-:Y:S02]  /*6cc0*/  F2FP.SATFINITE.E5M2.F32.PACK_AB_MERGE_C R107, R29, R28, R111 ;  /* 0x0000001c1d6b723e */ /* 0x000fe4000480606f */
[----:B------:R-:W-:Y:S02]  /*6cd0*/  LEA R109, R93, UR44, 0x3 ;  /* 0x0000002c5d6d7c11 */ /* 0x000fe4000f8e18ff */
[----:B------:R-:W-:Y:S01]  /*6ce0*/  @P6 SHF.L.U32 R110, R92, 0x1f, RZ ;  /* 0x0000001f5c6e6819 */ /* 0x000fe200000006ff */
[----:B------:R1:W-:Y:S01]  /*6cf0*/  STS.128 [R98+0x2200], R104 ;  /* 0x0022006862007388 */ /* 0x0003e20000000c00 */
[----:B------:R-:W-:Y:S01]  /*6d00*/  @!PT LDS RZ, [RZ] ;  /* 0x00000000fffff984 */ /* 0x000fe20000000800 */
[----:B------:R-:W-:Y:S01]  /*6d10*/  @!PT LDS RZ, [RZ] ;  /* 0x00000000fffff984 */ /* 0x000fe20000000800 */
[----:B------:R-:W-:Y:S01]  /*6d20*/  @!PT LDS RZ, [RZ] ;  /* 0x00000000fffff984 */ /* 0x000fe20000000800 */
[----:B------:R-:W-:Y:S01]  /*6d30*/  @!PT LDS RZ, [RZ] ;  /* 0x00000000fffff984 */ /* 0x000fe20000000800 */
[----:B------:R2:W-:Y:S07]  /*6d40*/  MEMBAR.ALL.CTA ;  /* 0x0000000000007992 */ /* 0x0005ee0000008000 */
[----:B--2---:R-:W2:Y:S02]  /*6d50*/  FENCE.VIEW.ASYNC.S ;  /* 0x00000000000073c6 */ /* 0x004ea40000000000 */
[----:B--2---:R-:W-:Y:S06]  /*6d60*/  BAR.SYNC.DEFER_BLOCKING 0x1, 0x80 ;  /* 0x0042000000007b1d */ /* 0x004fec0000010000 */
[----:B------:R-:W-:Y:S05]  /*6d70*/  @P0 BRA `(.L_x_112) ;  /* 0x00000000003c0947 */ /* 0x000fea0003800000 */
[----:B------:R-:W2:Y:S01]  /*6d80*/  LDCU.64 UR6, c[0x0][0x348] ;  /* 0x00006900ff0677ac */ /* 0x000ea20008000a00 */
[----:B------:R-:W-:Y:S01]  /*6d90*/  UIADD3 UR4, UPT, UPT, UR44, 0x2200, URZ ;  /* 0x000022002c047890 */ /* 0x000fe2000fffe0ff */
[----:B------:R-:W-:Y:S01]  /*6da0*/  UMOV UR51, UR36 ;  /* 0x0000002400337c82 */ /* 0x000fe20008000000 */
[----:B------:R-:W-:Y:S02]  /*6db0*/  UIADD3 UR9, UPT, UPT, UR49, 0x40, URZ ;  /* 0x0000004031097890 */ /* 0x000fe4000fffe0ff */
[----:B------:R-:W-:Y:S02]  /*6dc0*/  UIADD3 UR8, UPT, UPT, UR44, 0x2a00, URZ ;  /* 0x00002a002c087890 */ /* 0x000fe4000fffe0ff */
[----:B------:R-:W-:Y:S01]  /*6dd0*/  MOV R96, UR4 ;  /* 0x0000000400607c02 */ /* 0x000fe20008000f00 */
[----:B------:R-:W-:Y:S01]  /*6de0*/  UMOV UR10, UR50 ;  /* 0x00000032000a7c82 */ /* 0x000fe20008000000 */
[----:B------:R-:W-:Y:S02]  /*6df0*/  UMOV UR11, UR36 ;  /* 0x00000024000b7c82 */ /* 0x000fe40008000000 */
[----:B------:R-:W-:Y:S01]  /*6e00*/  R2UR UR48, R96 ;  /* 0x00000000603072ca */ /* 0x000fe200000e0000 */
[----:B--2---:R-:W-:Y:S04]  /*6e10*/  UIADD3 UR4, UP0, UPT, UR6, 0x680, URZ ;  /* 0x0000068006047890 */ /* 0x004fe8000ff1e0ff */
[----:B------:R-:W-:Y:S09]  /*6e20*/  UIADD3.X UR5, UPT, UPT, URZ, UR7, URZ, UP0, !UPT ;  /* 0x00000007ff057290 */ /* 0x000ff200087fe4ff */
[----:B------:R2:W-:Y:S01]  /*6e30*/  UTMASTG.3D [UR48], [UR4] ;  /* 0x00000030040073b5 */ /* 0x0005e20008010000 */
[----:B------:R2:W-:Y:S01]  /*6e40*/  UTMASTG.3D [UR8], [UR4] ;  /* 0x00000008040073b5 */ /* 0x0005e20008010000 */
[----:B------:R0:W-:Y:S01]  /*6e50*/  UTMACMDFLUSH ;  /* 0x00000000000079b7 */ /* 0x0001e20000000000 */
[----:B--2---:R-:W-:Y:S04]  /*6e60*/  DEPBAR.LE SB0, 0x1 ;  /* 0x000080400000791a */ /* 0x004fe80000000000 */
.L_x_112:
[----:B------:R-:W-:Y:S05]  /*6e70*/  BSYNC.RECONVERGENT B0 ;  /* 0x0000000000007941 */ /* 0x000fea0003800200 */
.L_x_111:
[----:B------:R-:W-:Y:S06]  /*6e80*/  BAR.SYNC.DEFER_BLOCKING 0x1, 0x80 ;  /* 0x0042000000007b1d */ /* 0x000fec0000010000 */
[----:B------:R-:W2:Y:S01]  /*6e90*/  @P6 SYNCS.PHASECHK.TRANS64.TRYWAIT P0, [R109+URZ+0x30], R110 ;  /* 0x0000306e6d0065a7 */ /* 0x000ea200080011ff */
[----:B------:R-:W-:Y:S01]  /*6ea0*/  BSSY B1, `(.L_x_113) ;  /* 0x0000020000017945 */ /* 0x000fe20003800000 */
[----:B--2---:R-:W-:Y:S03]  /*6eb0*/  @P6 SEL R71, RZ, 0x1, !P0 ;  /* 0x00000001ff476807 */ /* 0x004fe60004000000 */
[----:B------:R-:W-:Y:S05]  /*6ec0*/  @!P6 BRA `(.L_x_114) ;  /* 0x000000000074e947 */ /* 0x000fea0003800000 */
[----:B------:R-:W-:Y:S01]  /*6ed0*/  ISETP.NE.AND P1, PT, R99, RZ, PT ;  /* 0x000000ff6300720c */ /* 0x000fe20003f25270 */
[----:B------:R-:W-:Y:S01]  /*6ee0*/  BSSY B0, `(.L_x_115) ;  /* 0x0000009000007945 */ /* 0x000fe20003800000 */
[----:B------:R-:W-:Y:S11]  /*6ef0*/  ISETP.NE.AND P0, PT, R71, RZ, PT ;  /* 0x000000ff4700720c */ /* 0x000ff60003f05270 */
[----:B------:R-:W-:Y:S05]  /*6f00*/  @P1 IMAD R0, R93, 0x1000, R84 ;  /* 0x000010005d001824 */ /* 0x000fea00078e0254 */
[----:B------:R-:W-:Y:S05]  /*6f10*/  @P1 IADD3 R3, PT, PT, R0, UR44, RZ ;  /* 0x0000002c00031c10 */ /* 0x000fea000fffe0ff */
[----:B------:R-:W-:Y:S01]  /*6f20*/  @P1 IMAD.IADD R3, R3, 0x1, R108 ;  /* 0x0000000103031824 */ /* 0x000fe200078e026c */
[----:B------:R-:W-:Y:S06]  /*6f30*/  @P0 BRA `(.L_x_116) ;  /* 0x00000000000c0947 */ /* 0x000fec0003800000 */
[----:B------:R-:W-:Y:S04]  /*6f40*/  SHF.L.U32 R2, R92, 0x1f, RZ ;  /* 0x0000001f5c027819 */ /* 0x000fe800000006ff */
[----:B------:R-:W2:Y:S02]  /*6f50*/  SYNCS.PHASECHK.TRANS64.TRYWAIT P0, [R109+URZ+0x30], R2 ;  /* 0x000030026d0075a7 */ /* 0x000ea400080011ff */
[----:B--2---:R-:W-:Y:S05]  /*6f60*/  @!P0 BRA `(.L_x_117) ;  /* 0x0000001400f88947 */ /* 0x004fea0003800000 */
.L_x_116:
[----:B------:R-:W-:Y:S05]  /*6f70*/  BSYNC B0 ;  /* 0x0000000000007941 */ /* 0x000fea0003800000 */
.L_x_115:
[----:B------:R-:W-:Y:S01]  /*6f80*/  ISETP.NE.AND P0, PT, R99, RZ, PT ;  /* 0x000000ff6300720c */ /* 0x000fe20003f05270 */
[----:B--2---:R-:W-:Y:S02]  /*6f90*/  VIADD R109, R109, 0x40 ;  /* 0x000000406d6d7836 */ /* 0x004fe40000000000 */
[----:B------:R-:W-:Y:S02]  /*6fa0*/  IMAD.U32 R2, RZ, RZ, UR46 ;  /* 0x0000002eff027e24 */ /* 0x000fe4000f8e00ff */
[----:B------:R-:W-:Y:S03]  /*6fb0*/  VIADD R93, R93, 0x1 ;  /* 0x000000015d5d7836 */ /* 0x000fe60000000000 */
[----:B------:R-:W-:Y:S05]  /*6fc0*/  PRMT R2, R2, 0x654, R109 ;  /* 0x0000065402027816 */ /* 0x000fea000000006d */
[----:B------:R2:W3:Y:S04]  /*6fd0*/  @P0 LDS.128 R72, [R0+UR44+0x200] ;  /* 0x0002002c00480984 */ /* 0x0004e80008000c00 */
[----:B------:R2:W4:Y:S01]  /*6fe0*/  @P0 LDS.128 R76, [R3+0x200] ;  /* 0x00020000034c0984 */ /* 0x0005220000000c00 */
        /* <DEDUP_REMOVED lines=11> */
.L_x_114:
[----:B------:R-:W-:Y:S05]  /*70a0*/  BSYNC B1 ;  /* 0x0000000000017941 */ /* 0x000fea0003800000 */
.L_x_113:
[----:B--2---:R-:W-:Y:S05]  /*70b0*/  VIADD R0, R39, 0x20 ;  /* 0x0000002027007836 */ /* 0x004fea0000000000 */
[----:B------:R-:W-:Y:S04]  /*70c0*/  SHF.R.U32.HI R0, RZ, 0x15, R0 ;  /* 0x00000015ff007819 */ /* 0x000fe80000011600 */
[----:B------:R-:W-:Y:S11]  /*70d0*/  LOP3.LUT P0, RZ, R0, 0x3, R87, 0x48, !PT ;  /* 0x0000000300ff7812 */ /* 0x000ff60007804857 */
[----:B------:R-:W-:Y:S02]  /*70e0*/  @!UPT UIADD3 URZ, UPT, UPT, URZ, URZ, URZ ;  /* 0x000000fffffff290 */ /* 0x000fe4000fffe0ff */
[----:B------:R-:W-:Y:S05]  /*70f0*/  @!P0 BRA `(.L_x_118) ;  /* 0x0000000000408947 */ /* 0x000fea0003800000 */
[----:B------:R-:W2:Y:S01]  /*7100*/  LDCU.64 UR8, c[0x4][0x70] ;  /* 0x01000e00ff0877ac */ /* 0x000ea20008000a00 */
[----:B------:R-:W-:Y:S01]  /*7110*/  MOV R3, 0x0 ;  /* 0x0000000000037802 */ /* 0x000fe20000000f00 */
[----:B------:R-:W-:Y:S02]  /*7120*/  HFMA2 R12, -RZ, RZ, 0, 5.9604644775390625e-08 ;  /* 0x00000001ff0c7431 */ /* 0x000fe400000001ff */
[----:B------:R-:W-:Y:S02]  /*7130*/  IMAD.MOV.U32 R8, RZ, RZ, 0x192 ;  /* 0x00000192ff087424 */ /* 0x000fe400078e00ff */
[----:B------:R-:W-:Y:S01]  /*7140*/  IMAD.MOV.U32 R13, RZ, RZ, RZ ;  /* 0x000000ffff0d7224 */ /* 0x000fe200078e00ff */
[----:B------:R-:W5:Y:S01]  /*7150*/  LDCU.64 UR6, c[0x4][0x78] ;  /* 0x01000f00ff0677ac */ /* 0x000f620008000a00 */
[----:B------:R-:W1:Y:S01]  /*7160*/  LDC.64 R2, c[0x4][R3] ;  /* 0x0100000003027b82 */ /* 0x000e620000000a00 */
[----:B------:R-:W3:Y:S01]  /*7170*/  LDCU.64 UR4, c[0x4][0x10] ;  /* 0x01000200ff0477ac */ /* 0x000ee20008000a00 */
[----:B--2---:R-:W-:Y:S01]  /*7180*/  MOV R5, UR9 ;  /* 0x0000000900057c02 */ /* 0x004fe20008000f00 */
[----:B------:R-:W-:Y:S01]  /*7190*/  IMAD.U32 R4, RZ, RZ, UR8 ;  /* 0x00000008ff047e24 */ /* 0x000fe2000f8e00ff */
[----:B-----5:R-:W-:Y:S01]  /*71a0*/  MOV R7, UR7 ;  /* 0x0000000700077c02 */ /* 0x020fe20008000f00 */
[----:B------:R-:W-:Y:S01]  /*71b0*/  IMAD.U32 R6, RZ, RZ, UR6 ;  /* 0x00000006ff067e24 */ /* 0x000fe2000f8e00ff */
[----:B---3--:R-:W-:Y:S01]  /*71c0*/  MOV R11, UR5 ;  /* 0x00000005000b7c02 */ /* 0x008fe20008000f00 */
[----:B------:R-:W-:Y:S02]  /*71d0*/  IMAD.U32 R10, RZ, RZ, UR4 ;  /* 0x00000004ff0a7e24 */ /* 0x000fe4000f8e00ff */
[----:B------:R-:W-:Y:S07]  /*71e0*/  LEPC R20, `(.L_x_118) ;  /* 0x000000001014794e */ /* 0x000fee0000000000 */
[----:B-1--4-:R-:W-:Y:S05]  /*71f0*/  CALL.ABS.NOINC R2 ;  /* 0x0000000002007343 */ /* 0x012fea0003c00000 */
.L_x_118:
[----:B------:R-:W-:Y:S01]  /*7200*/  ISETP.NE.AND P0, PT, R97, RZ, PT ;  /* 0x000000ff6100720c */ /* 0x000fe20003f05270 */
[----:B------:R-:W-:Y:S05]  /*7210*/  WARPSYNC.ALL ;  /* 0x0000000000007948 */ /* 0x000fea0003800000 */
[----:B------:R-:W-:Y:S01]  /*7220*/  R2UR UR4, R39 ;  /* 0x00000000270472ca */ /* 0x000fe200000e0000 */
[----:B------:R-:W-:Y:S01]  /*7230*/  BSSY.RECONVERGENT B0, `(.L_x_119) ;  /* 0x00000a0000007945 */ /* 0x000fe20003800200 */
[-C--:B---3--:R-:W-:Y:S02]  /*7240*/  F2FP.F16.E5M2.UNPACK_B R42, R72.reuse ;  /* 0x00000048ff2a723e */ /* 0x088fe400020004ff */
[----:B------:R-:W-:Y:S02]  /*7250*/  F2FP.F16.E5M2.UNPACK_B R72, R72.H1 ;  /* 0x00000048ff48723e */ /* 0x000fe400030004ff */
[-C--:B------:R-:W-:Y:S01]  /*7260*/  F2FP.F16.E5M2.UNPACK_B R46, R73.reuse ;  /* 0x00000049ff2e723e */ /* 0x080fe200020004ff */
[--C-:B------:R-:W-:Y:S01]  /*7270*/  HADD2.F32 R40, -RZ, R42.reuse.H0_H0 ;  /* 0x2000002aff287230 */ /* 0x100fe20000004100 */
[----:B------:R-:W-:Y:S01]  /*7280*/  F2FP.F16.E5M2.UNPACK_B R73, R73.H1 ;  /* 0x00000049ff49723e */ /* 0x000fe200030004ff */
[----:B------:R-:W-:Y:S01]  /*7290*/  HADD2.F32 R42, -RZ, R42.H1_H1 ;  /* 0x3000002aff2a7230 */ /* 0x000fe20000004100 */
[-C--:B------:R-:W-:Y:S01]  /*72a0*/  F2FP.F16.E5M2.UNPACK_B R50, R74.reuse ;  /* 0x0000004aff32723e */ /* 0x080fe200020004ff */
[----:B------:R-:W-:Y:S01]  /*72b0*/  HADD2.F32 R43, -RZ, R72.H0_H0 ;  /* 0x20000048ff2b7230 */ /* 0x000fe20000004100 */
[----:B------:R-:W-:Y:S01]  /*72c0*/  F2FP.F16.E5M2.UNPACK_B R74, R74.H1 ;  /* 0x0000004aff4a723e */ /* 0x000fe200030004ff */
[----:B------:R-:W2:Y:S01]  /*72d0*/  LDTM.x32 R4, tmem[UR4+0x20] ;  /* 0x00002004000479ee */ /* 0x000ea200082c0000 */
[----:B------:R-:W-:Y:S01]  /*72e0*/  NOP ;  /* 0x0000000000007918 */ /* 0x000fe20000000000 */
[----:B------:R-:W-:Y:S01]  /*72f0*/  IADD3 R90, PT, PT, R90, 0xa0, RZ ;  /* 0x000000a05a5a7810 */ /* 0x000fe20007ffe0ff */
[--C-:B------:R-:W-:Y:S01]  /*7300*/  HADD2.F32 R45, -RZ, R46.reuse.H0_H0 ;  /* 0x2000002eff2d7230 */ /* 0x100fe20000004100 */
[----:B------:R-:W-:Y:S01]  /*7310*/  F2FP.F16.E5M2.UNPACK_B R54, R75 ;  /* 0x0000004bff36723e */ /* 0x000fe200020004ff */
[----:B------:R-:W-:Y:S01]  /*7320*/  HADD2.F32 R46, -RZ, R46.H1_H1 ;  /* 0x3000002eff2e7230 */ /* 0x000fe20000004100 */
[----:B------:R-:W-:Y:S01]  /*7330*/  LOP3.LUT R90, R90, 0xfefffff8, RZ, 0xc0, !PT ;  /* 0xfefffff85a5a7812 */ /* 0x000fe200078ec0ff */
[--C-:B------:R-:W-:Y:S01]  /*7340*/  HADD2.F32 R49, -RZ, R50.reuse.H0_H0 ;  /* 0x20000032ff317230 */ /* 0x100fe20000004100 */
[----:B----4-:R-:W-:Y:S01]  /*7350*/  F2FP.F16.E5M2.UNPACK_B R58, R76 ;  /* 0x0000004cff3a723e */ /* 0x010fe200020004ff */
[----:B------:R-:W-:Y:S01]  /*7360*/  HADD2.F32 R50, -RZ, R50.H1_H1 ;  /* 0x30000032ff327230 */ /* 0x000fe20000004100 */
[----:B--2---:R2:W-:Y:S01]  /*7370*/  SYNCS.ARRIVE.TRANS64.RED.A1T0 RZ, [R90+URZ], RZ ;  /* 0x000000ff5aff79a7 */ /* 0x0045e200081004ff */
[--C-:B------:R-:W-:Y:S01]  /*7380*/  HADD2.F32 R53, -RZ, R54.reuse.H0_H0 ;  /* 0x20000036ff357230 */ /* 0x100fe20000004100 */
[----:B------:R-:W-:Y:S01]  /*7390*/  F2FP.F16.E5M2.UNPACK_B R62, R77 ;  /* 0x0000004dff3e723e */ /* 0x000fe200020004ff */
[----:B------:R-:W-:Y:S01]  /*73a0*/  HADD2.F32 R54, -RZ, R54.H1_H1 ;  /* 0x30000036ff367230 */ /* 0x000fe20000004100 */
[----:B------:R-:W-:Y:S01]  /*73b0*/  F2FP.F16.E5M2.UNPACK_B R66, R78 ;  /* 0x0000004eff42723e */ /* 0x000fe200020004ff */
[--C-:B------:R-:W-:Y:S01]  /*73c0*/  HADD2.F32 R57, -RZ, R58.reuse.H0_H0 ;  /* 0x2000003aff397230 */ /* 0x100fe20000004100 */
[----:B------:R-:W-:Y:S01]  /*73d0*/  F2FP.F16.E5M2.UNPACK_B R70, R79 ;  /* 0x0000004fff46723e */ /* 0x000fe200020004ff */
[----:B------:R-:W-:Y:S01]  /*73e0*/  HADD2.F32 R58, -RZ, R58.H1_H1 ;  /* 0x3000003aff3a7230 */ /* 0x000fe20000004100 */
[----:B------:R-:W-:Y:S01]  /*73f0*/  F2FP.F16.E5M2.UNPACK_B R75, R75.H1 ;  /* 0x0000004bff4b723e */ /* 0x000fe200030004ff */
[--C-:B------:R-:W-:Y:S01]  /*7400*/  HADD2.F32 R61, -RZ, R62.reuse.H0_H0 ;  /* 0x2000003eff3d7230 */ /* 0x100fe20000004100 */
[----:B------:R-:W-:Y:S01]  /*7410*/  F2FP.F16.E5M2.UNPACK_B R76, R76.H1 ;  /* 0x0000004cff4c723e */ /* 0x000fe200030004ff */
[----:B------:R-:W-:Y:S01]  /*7420*/  HADD2.F32 R63, -RZ, R62.H1_H1 ;  /* 0x3000003eff3f7230 */ /* 0x000fe20000004100 */
[----:B------:R-:W-:Y:S01]  /*7430*/  F2FP.F16.E5M2.UNPACK_B R77, R77.H1 ;  /* 0x0000004dff4d723e */ /* 0x000fe200030004ff */
[--C-:B------:R-:W-:Y:S02]  /*7440*/  HADD2.F32 R65, -RZ, R66.reuse.H0_H0 ;  /* 0x20000042ff417230 */ /* 0x100fe40000004100 */
[C---:B------:R-:W-:Y:S01]  /*7450*/  FMUL R4, R38.reuse, R4 ;  /* 0x0000000426047220 */ /* 0x040fe20000400000 */
        /* <DEDUP_REMOVED lines=16> */
[--C-:B------:R-:W-:Y:S02]  /*7560*/  HADD2.F32 R69, -RZ, R70.reuse.H0_H0 ;  /* 0x20000046ff457230 */ /* 0x100fe40000004100 */
[C---:B------:R-:W-:Y:S01]  /*7570*/  FMUL R28, R38.reuse, R32 ;  /* 0x00000020261c7220 */ /* 0x040fe20000400000 */
[----:B------:R-:W-:Y:S02]  /*7580*/  HADD2.F32 R70, -RZ, R70.H1_H1 ;  /* 0x30000046ff467230 */ /* 0x000fe40000004100 */
[C---:B------:R-:W-:Y:S01]  /*7590*/  FMUL R29, R38.reuse, R33 ;  /* 0x00000021261d7220 */ /* 0x040fe20000400000 */
[----:B------:R-:W-:Y:S02]  /*75a0*/  HADD2.F32 R44, -RZ, R72.H1_H1 ;  /* 0x30000048ff2c7230 */ /* 0x000fe40000004100 */
[C---:B------:R-:W-:Y:S01]  /*75b0*/  FMUL R6, R38.reuse, R6 ;  /* 0x0000000626067220 */ /* 0x040fe20000400000 */
[C---:B------:R-:W-:Y:S01]  /*75c0*/  FMUL R7, R38.reuse, R7 ;  /* 0x0000000726077220 */ /* 0x040fe20000400000 */
[--C-:B------:R-:W-:Y:S02]  /*75d0*/  HADD2.F32 R47, -RZ, R73.reuse.H0_H0 ;  /* 0x20000049ff2f7230 */ /* 0x100fe40000004100 */
[C---:B------:R-:W-:Y:S01]  /*75e0*/  FMUL R10, R38.reuse, R10 ;  /* 0x0000000a260a7220 */ /* 0x040fe20000400000 */
[C---:B------:R-:W-:Y:S01]  /*75f0*/  FFMA R6, R41.reuse, R43, R6 ;  /* 0x0000002b29067223 */ /* 0x040fe20000000006 */
[----:B------:R-:W-:Y:S02]  /*7600*/  HADD2.F32 R48, -RZ, R73.H1_H1 ;  /* 0x30000049ff307230 */ /* 0x000fe40000004100 */
[C---:B------:R-:W-:Y:S01]  /*7610*/  FFMA R7, R41.reuse, R44, R7 ;  /* 0x0000002c29077223 */ /* 0x040fe20000000007 */
[C---:B------:R-:W-:Y:S01]  /*7620*/  FFMA R8, R41.reuse, R45, R8 ;  /* 0x0000002d29087223 */ /* 0x040fe20000000008 */
[C---:B------:R-:W-:Y:S01]  /*7630*/  FFMA R9, R41.reuse, R46, R9 ;  /* 0x0000002e29097223 */ /* 0x040fe20000000009 */
[----:B------:R-:W-:Y:S01]  /*7640*/  FFMA R10, R41, R47, R10 ;  /* 0x0000002f290a7223 */ /* 0x000fe2000000000a */
[C---:B------:R-:W-:Y:S01]  /*7650*/  FMUL R11, R38.reuse, R11 ;  /* 0x0000000b260b7220 */ /* 0x040fe20000400000 */
[----:B------:R-:W-:Y:S01]  /*7660*/  F2FP.F16.E5M2.UNPACK_B R78, R78.H1 ;  /* 0x0000004eff4e723e */ /* 0x000fe200030004ff */
[--C-:B------:R-:W-:Y:S01]  /*7670*/  HADD2.F32 R51, -RZ, R74.reuse.H0_H0 ;  /* 0x2000004aff337230 */ /* 0x100fe20000004100 */
[----:B-1----:R-:W-:Y:S01]  /*7680*/  F2FP.SATFINITE.E5M2.F32.PACK_AB_MERGE_C R100, R7, R6, RZ ;  /* 0x000000060764723e */ /* 0x002fe200048060ff */
[C---:B------:R-:W-:Y:S01]  /*7690*/  FFMA R11, R41.reuse, R48, R11 ;  /* 0x00000030290b7223 */ /* 0x040fe2000000000b */
[C---:B------:R-:W-:Y:S01]  /*76a0*/  FFMA R12, R41.reuse, R49, R12 ;  /* 0x00000031290c7223 */ /* 0x040fe2000000000c */
[----:B------:R-:W-:Y:S01]  /*76b0*/  FFMA R13, R41, R50, R13 ;  /* 0x00000032290d7223 */ /* 0x000fe2000000000d */
[----:B------:R-:W-:Y:S01]  /*76c0*/  F2FP.SATFINITE.E5M2.F32.PACK_AB_MERGE_C R100, R5, R4, R100 ;  /* 0x000000040564723e */ /* 0x000fe20004806064 */
[----:B------:R-:W-:Y:S01]  /*76d0*/  HADD2.F32 R52, -RZ, R74.H1_H1 ;  /* 0x3000004aff347230 */ /* 0x000fe20000004100 */
[----:B------:R-:W-:Y:S01]  /*76e0*/  F2FP.SATFINITE.E5M2.F32.PACK_AB_MERGE_C R101, R11, R10, RZ ;  /* 0x0000000a0b65723e */ /* 0x000fe200048060ff */
[C---:B------:R-:W-:Y:S01]  /*76f0*/  FMUL R14, R38.reuse, R14 ;  /* 0x0000000e260e7220 */ /* 0x040fe20000400000 */
[C---:B------:R-:W-:Y:S01]  /*7700*/  FMUL R15, R38.reuse, R15 ;  /* 0x0000000f260f7220 */ /* 0x040fe20000400000 */
[--C-:B------:R-:W-:Y:S01]  /*7710*/  HADD2.F32 R55, -RZ, R75.reuse.H0_H0 ;  /* 0x2000004bff377230 */ /* 0x100fe20000004100 */
[----:B------:R-:W-:Y:S01]  /*7720*/  F2FP.SATFINITE.E5M2.F32.PACK_AB_MERGE_C R101, R9, R8, R101 ;  /* 0x000000080965723e */ /* 0x000fe20004806065 */
[C---:B------:R-:W-:Y:S01]  /*7730*/  FFMA R14, R41.reuse, R51, R14 ;  /* 0x00000033290e7223 */ /* 0x040fe2000000000e */
[C---:B------:R-:W-:Y:S01]  /*7740*/  FFMA R15, R41.reuse, R52, R15 ;  /* 0x00000034290f7223 */ /* 0x040fe2000000000f */
[C---:B------:R-:W-:Y:S01]  /*7750*/  FFMA R16, R41.reuse, R53, R16 ;  /* 0x0000003529107223 */ /* 0x040fe20000000010 */
[C---:B------:R-:W-:Y:S01]  /*7760*/  FFMA R17, R41.reuse, R54, R17 ;  /* 0x0000003629117223 */ /* 0x040fe20000000011 */
        /* <DEDUP_REMOVED lines=15> */
[C---:B------:R-:W-:Y:S01]  /*7860*/  FFMA R23, R41.reuse, R60, R23 ;  /* 0x0000003c29177223 */ /* 0x040fe20000000017 */
[C---:B------:R-:W-:Y:S01]  /*7870*/  FMUL R27, R38.reuse, R27 ;  /* 0x0000001b261b7220 */ /* 0x040fe20000400000 */
[C---:B------:R-:W-:Y:S01]  /*7880*/  FFMA R0, R41.reuse, R61, R0 ;  /* 0x0000003d29007223 */ /* 0x040fe20000000000 */
[----:B------:R-:W-:Y:S01]  /*7890*/  F2FP.F16.E5M2.UNPACK_B R79, R79.H1 ;  /* 0x0000004fff4f723e */ /* 0x000fe200030004ff */
        /* <DEDUP_REMOVED lines=16> */
[----:B------:R-:W-:Y:S01]  /*79a0*/  FFMA R28, R41, R69, R28 ;  /* 0x00000045291c7223 */ /* 0x000fe2000000001c */
[----:B------:R-:W-:Y:S01]  /*79b0*/  F2FP.SATFINITE.E5M2.F32.PACK_AB_MERGE_C R103, R19, R18, RZ ;  /* 0x000000121367723e */ /* 0x000fe200048060ff */
        /* <DEDUP_REMOVED lines=14> */
[----:B--2---:R-:W-:Y:S03]  /*7aa0*/  IADD3 R90, PT, PT, R36, 0x1, RZ ;  /* 0x00000001245a7810 */ /* 0x004fe60007ffe0ff */
        /* <DEDUP_REMOVED lines=10> */
[----:B------:R-:W-:Y:S02]  /*7b50*/  UIADD3 UR13, UPT, UPT, UR49, 0x20, URZ ;  /* 0x00000020310d7890 */ /* 0x000fe4000fffe0ff */
[----:B------:R-:W-:Y:S01]  /*7b60*/  UIADD3 UR12, UPT, UPT, UR44, 0x3200, URZ ;  /* 0x000032002c0c7890 */ /* 0x000fe2000fffe0ff */
[----:B------:R-:W-:Y:S01]  /*7b70*/  UMOV UR14, UR50 ;  /* 0x00000032000e7c82 */ /* 0x000fe20008000000 */
[----:B------:R-:W-:Y:S01]  /*7b80*/  UMOV UR15, UR36 ;  /* 0x00000024000f7c82 */ /* 0x000fe20008000000 */
[----:B------:R-:W-:Y:S02]  /*7b90*/  UIADD3 UR9, UPT, UPT, UR49, 0x60, URZ ;  /* 0x0000006031097890 */ /* 0x000fe4000fffe0ff */
[----:B------:R-:W-:Y:S01]  /*7ba0*/  UIADD3 UR8, UPT, UPT, UR44, 0x3a00, URZ ;  /* 0x00003a002c087890 */ /* 0x000fe2000fffe0ff */
[----:B------:R-:W-:Y:S01]  /*7bb0*/  UMOV UR10, UR50 ;  /* 0x00000032000a7c82 */ /* 0x000fe20008000000 */
[----:B------:R-:W-:Y:S01]  /*7bc0*/  UMOV UR11, UR36 ;  /* 0x00000024000b7c82 */ /* 0x000fe20008000000 */
[----:B--2---:R-:W-:Y:S04]  /*7bd0*/  UIADD3 UR4, UP0, UPT, UR6, 0x680, URZ ;  /* 0x0000068006047890 */ /* 0x004fe8000ff1e0ff */
[----:B------:R-:W-:Y:S09]  /*7be0*/  UIADD3.X UR5, UPT, UPT, URZ, UR7, URZ, UP0, !UPT ;  /* 0x00000007ff057290 */ /* 0x000ff200087fe4ff */
[----:B------:R2:W-:Y:S01]  /*7bf0*/  UTMASTG.3D [UR12], [UR4] ;  /* 0x0000000c040073b5 */ /* 0x0005e20008010000 */
[----:B------:R2:W-:Y:S01]  /*7c00*/  UTMASTG.3D [UR8], [UR4] ;  /* 0x00000008040073b5 */ /* 0x0005e20008010000 */
[----:B------:R0:W-:Y:S01]  /*7c10*/  UTMACMDFLUSH ;  /* 0x00000000000079b7 */ /* 0x0001e20000000000 */
[----:B--2---:R-:W-:Y:S04]  /*7c20*/  DEPBAR.LE SB0, 0x1 ;  /* 0x000080400000791a */ /* 0x004fe80000000000 */
.L_x_120:
[----:B------:R-:W-:Y:S05]  /*7c30*/  BSYNC.RECONVERGENT B0 ;  /* 0x0000000000007941 */ /* 0x000fea0003800200 */
.L_x_119:
[----:B------:R-:W-:Y:S01]  /*7c40*/  R2UR UR4, R88 ;  /* 0x00000000580472ca */ /* 0x000fe200000e0000 */
[----:B------:R-:W-:Y:S01]  /*7c50*/  BAR.SYNC.DEFER_BLOCKING 0x1, 0x80 ;  /* 0x0042000000007b1d */ /* 0x000fe20000010000 */
[----:B------:R-:W-:Y:S01]  /*7c60*/  ISETP.NE.AND P0, PT, R91, 0x2, PT ;  /* 0x000000025b00780c */ /* 0x000fe20003f05270 */
[----:B------:R-:W-:Y:S01]  /*7c70*/  UISETP.NE.AND UP0, UPT, UR45, URZ, UPT ;  /* 0x000000ff2d00728c */ /* 0x000fe2000bf05270 */
[----:B------:R-:W-:Y:S01]  /*7c80*/  ISETP.NE.AND P1, PT, R90, 0x4, PT ;  /* 0x000000045a00780c */ /* 0x000fe20003f25270 */
[----:B------:R-:W-:Y:S01]  /*7c90*/  UIADD3 UR24, UPT, UPT, UR37, UR63, URZ ;  /* 0x0000003f25187290 */ /* 0x000fe2000fffe0ff */
[----:B------:R-:W-:Y:S02]  /*7ca0*/  SEL R3, RZ, 0x1, P0 ;  /* 0x00000001ff037807 */ /* 0x000fe40000000000 */
[----:B------:R-:W-:Y:S02]  /*7cb0*/  SEL R0, RZ, 0x1, P1 ;  /* 0x00000001ff007807 */ /* 0x000fe40000800000 */
[----:B------:R-:W-:Y:S02]  /*7cc0*/  LOP3.LUT R94, R94, R3, RZ, 0x3c, !PT ;  /* 0x000000035e5e7212 */ /* 0x000fe400078e3cff */
[----:B------:R-:W-:Y:S01]  /*7cd0*/  LOP3.LUT R95, R95, R0, RZ, 0x3c, !PT ;  /* 0x000000005f5f7212 */ /* 0x000fe200078e3cff */
[----:B------:R-:W-:Y:S01]  /*7ce0*/  UIADD3 UR20, UPT, UPT, UR38, UR4, URZ ;  /* 0x0000000426147290 */ /* 0x000fe2000fffe0ff */
[----:B------:R-:W-:Y:S02]  /*7cf0*/  SEL R91, R91, RZ, P0 ;  /* 0x000000ff5b5b7207 */ /* 0x000fe40000000000 */
[----:B------:R-:W-:Y:S01]  /*7d00*/  SEL R36, R90, RZ, P1 ;  /* 0x000000ff5a247207 */ /* 0x000fe20000800000 */
[----:B------:R-:W-:Y:S01]  /*7d10*/  UMOV UR36, UR59 ;  /* 0x0000003b00247c82 */ /* 0x000fe20008000000 */
[----:B------:R-:W-:Y:S07]  /*7d20*/  BRA.U UP0, `(.L_x_121) ;  /* 0xffffffd500787547 */ /* 0x000fee000b83ffff */
[----:B------:R-:W-:Y:S05]  /*7d30*/  EXIT ;  /* 0x000000000000794d */ /* 0x000fea0003800000 */
.L_x_24:
[----:B--2---:R2:W3:Y:S02]  /*7d40*/  SYNCS.PHASECHK.TRANS64.TRYWAIT P0, [R3+URZ+0xd0], R2 ;  /* 0x0000d002030075a7 */ /* 0x0044e400080011ff */
[----:B---3--:R-:W-:Y:S05]  /*7d50*/  @!P0 NANOSLEEP.SYNCS 0x989680 ;  /* 0x009896800000895d */ /* 0x008fea0003900000 */
[----:B------:R-:W3:Y:S02]  /*7d60*/  @!P0 SYNCS.PHASECHK.TRANS64 P0, [R3+URZ+0xd0], R2 ;  /* 0x0000d002030085a7 */ /* 0x000ee400080010ff */
[----:B---3--:R-:W-:Y:S05]  /*7d70*/  @!P0 BRA `(.L_x_24) ;  /* 0xfffffffc00f08947 */ /* 0x008fea000383ffff */
[----:B------:R-:W-:Y:S05]  /*7d80*/  BRA `(.L_x_122) ;  /* 0xffffff9c000c7947 */ /* 0x000fea000383ffff */
.L_x_27:
[----:B-1----:R-:W-:-:S07]  /*7d90*/  MOV R0, UR33 ;  /* 0x0000002100007c02 */ /* 0x002fce0008000f00 */
.L_x_123:
[----:B-1----:R1:W2:Y:S02]  /*7da0*/  SYNCS.PHASECHK.TRANS64.TRYWAIT P0, [R0+URZ+0x18], R3 ;  /* 0x00001803000075a7 */ /* 0x0022a400080011ff */
[----:B--2---:R-:W-:Y:S05]  /*7db0*/  @!P0 NANOSLEEP.SYNCS 0x989680 ;  /* 0x009896800000895d */ /* 0x004fea0003900000 */
[----:B------:R-:W2:Y:S02]  /*7dc0*/  @!P0 SYNCS.PHASECHK.TRANS64 P0, [R0+URZ+0x18], R3 ;  /* 0x00001803000085a7 */ /* 0x000ea400080010ff */
[----:B--2---:R-:W-:Y:S05]  /*7dd0*/  @!P0 BRA `(.L_x_123) ;  /* 0xfffffffc00f08947 */ /* 0x004fea000383ffff */
[----:B------:R-:W-:Y:S05]  /*7de0*/  BRA `(.L_x_26) ;  /* 0xffffff9c00647947 */ /* 0x000fea000383ffff */
.L_x_34:
[----:B-1----:R-:W-:-:S07]  /*7df0*/  MOV R0, UR17 ;  /* 0x0000001100007c02 */ /* 0x002fce0008000f00 */
.L_x_124:
[----:B-1----:R1:W2:Y:S02]  /*7e00*/  SYNCS.PHASECHK.TRANS64.TRYWAIT P0, [R0+URZ+0x18], R3 ;  /* 0x00001803000075a7 */ /* 0x0022a400080011ff */
[----:B--2---:R-:W-:Y:S05]  /*7e10*/  @!P0 NANOSLEEP.SYNCS 0x989680 ;  /* 0x009896800000895d */ /* 0x004fea0003900000 */
[----:B------:R-:W2:Y:S02]  /*7e20*/  @!P0 SYNCS.PHASECHK.TRANS64 P0, [R0+URZ+0x18], R3 ;  /* 0x00001803000085a7 */ /* 0x000ea400080010ff */
[----:B--2---:R-:W-:Y:S05]  /*7e30*/  @!P0 BRA `(.L_x_124) ;  /* 0xfffffffc00f08947 */ /* 0x004fea000383ffff */
[----:B------:R-:W-:Y:S05]  /*7e40*/  BRA `(.L_x_33) ;  /* 0xffffffa000247947 */ /* 0x000fea000383ffff */
.L_x_39:
[----:B-1----:R1:W2:Y:S02]  /*7e50*/  SYNCS.PHASECHK.TRANS64.TRYWAIT P0, [R3+URZ+0x60], R0 ;  /* 0x00006000030075a7 */ /* 0x0022a400080011ff */
[----:B--2---:R-:W-:Y:S05]  /*7e60*/  @!P0 NANOSLEEP.SYNCS 0x989680 ;  /* 0x009896800000895d */ /* 0x004fea0003900000 */
[----:B------:R-:W2:Y:S02]  /*7e70*/  @!P0 SYNCS.PHASECHK.TRANS64 P0, [R3+URZ+0x60], R0 ;  /* 0x00006000030085a7 */ /* 0x000ea400080010ff */
[----:B--2---:R-:W-:Y:S05]  /*7e80*/  @!P0 BRA `(.L_x_39) ;  /* 0xfffffffc00f08947 */ /* 0x004fea000383ffff */
[----:B------:R-:W-:Y:S05]  /*7e90*/  BRA `(.L_x_125) ;  /* 0xffffffa000cc7947 */ /* 0x000fea000383ffff */
.L_x_43:
[----:B-1----:R-:W-:-:S07]  /*7ea0*/  MOV R0, UR4 ;  /* 0x0000000400007c02 */ /* 0x002fce0008000f00 */
.L_x_126:
[----:B-1----:R1:W2:Y:S02]  /*7eb0*/  SYNCS.PHASECHK.TRANS64.TRYWAIT P0, [R0+URZ], R3 ;  /* 0x00000003000075a7 */ /* 0x0022a400080011ff */
[----:B--2---:R-:W-:Y:S05]  /*7ec0*/  @!P0 NANOSLEEP.SYNCS 0x989680 ;  /* 0x009896800000895d */ /* 0x004fea0003900000 */
[----:B------:R-:W2:Y:S02]  /*7ed0*/  @!P0 SYNCS.PHASECHK.TRANS64 P0, [R0+URZ], R3 ;  /* 0x00000003000085a7 */ /* 0x000ea400080010ff */
[----:B--2---:R-:W-:Y:S05]  /*7ee0*/  @!P0 BRA `(.L_x_126) ;  /* 0xfffffffc00f08947 */ /* 0x004fea000383ffff */
[----:B------:R-:W-:Y:S05]  /*7ef0*/  BRA `(.L_x_127) ;  /* 0xffffffa800747947 */ /* 0x000fea000383ffff */
.L_x_44:
[----:B------:R-:W-:-:S07]  /*7f00*/  MOV R0, UR5 ;  /* 0x0000000500007c02 */ /* 0x000fce0008000f00 */
.L_x_128:
[----:B-1----:R1:W2:Y:S02]  /*7f10*/  SYNCS.PHASECHK.TRANS64.TRYWAIT P0, [R0+URZ], R3 ;  /* 0x00000003000075a7 */ /* 0x0022a400080011ff */
[----:B--2---:R-:W-:Y:S05]  /*7f20*/  @!P0 NANOSLEEP.SYNCS 0x989680 ;  /* 0x009896800000895d */ /* 0x004fea0003900000 */
[----:B------:R-:W2:Y:S02]  /*7f30*/  @!P0 SYNCS.PHASECHK.TRANS64 P0, [R0+URZ], R3 ;  /* 0x00000003000085a7 */ /* 0x000ea400080010ff */
[----:B--2---:R-:W-:Y:S05]  /*7f40*/  @!P0 BRA `(.L_x_128) ;  /* 0xfffffffc00f08947 */ /* 0x004fea000383ffff */
[----:B------:R-:W-:Y:S05]  /*7f50*/  BRA `(.L_x_129) ;  /* 0xffffffa800807947 */ /* 0x000fea000383ffff */
.L_x_47:
[----:B-1----:R1:W2:Y:S02]  /*7f60*/  SYNCS.PHASECHK.TRANS64.TRYWAIT P0, [R2+URZ+0xc0], R5 ;  /* 0x0000c005020075a7 */ /* 0x0022a400080011ff */
[----:B--2---:R-:W-:Y:S05]  /*7f70*/  @!P0 NANOSLEEP.SYNCS 0x989680 ;  /* 0x009896800000895d */ /* 0x004fea0003900000 */
[----:B------:R-:W2:Y:S02]  /*7f80*/  @!P0 SYNCS.PHASECHK.TRANS64 P0, [R2+URZ+0xc0], R5 ;  /* 0x0000c005020085a7 */ /* 0x000ea400080010ff */
[----:B--2---:R-:W-:Y:S05]  /*7f90*/  @!P0 BRA `(.L_x_47) ;  /* 0xfffffffc00f08947 */ /* 0x004fea000383ffff */
[----:B------:R-:W-:Y:S05]  /*7fa0*/  BRA `(.L_x_130) ;  /* 0xffffffa800dc7947 */ /* 0x000fea000383ffff */
.L_x_48:
[----:B------:R-:W-:-:S07]  /*7fb0*/  MOV R2, UR4 ;  /* 0x0000000400027c02 */ /* 0x000fce0008000f00 */
.L_x_131:
[----:B-1----:R1:W2:Y:S02]  /*7fc0*/  SYNCS.PHASECHK.TRANS64.TRYWAIT P0, [R2+URZ+0x70], R5 ;  /* 0x00007005020075a7 */ /* 0x0022a400080011ff */
[----:B--2---:R-:W-:Y:S05]  /*7fd0*/  @!P0 NANOSLEEP.SYNCS 0x989680 ;  /* 0x009896800000895d */ /* 0x004fea0003900000 */
[----:B------:R-:W2:Y:S02]  /*7fe0*/  @!P0 SYNCS.PHASECHK.TRANS64 P0, [R2+URZ+0x70], R5 ;  /* 0x00007005020085a7 */ /* 0x000ea400080010ff */
[----:B--2---:R-:W-:Y:S05]  /*7ff0*/  @!P0 BRA `(.L_x_131) ;  /* 0xfffffffc00f08947 */ /* 0x004fea000383ffff */
[----:B------:R-:W-:Y:S05]  /*8000*/  BRA `(.L_x_132) ;  /* 0xffffffa800ec7947 */ /* 0x000fea000383ffff */
.L_x_49:
[----:B-1----:R1:W2:Y:S02]  /*8010*/  SYNCS.PHASECHK.TRANS64.TRYWAIT P1, [R2+URZ+0x60], R5 ;  /* 0x00006005020075a7 */ /* 0x0022a400080211ff */
[----:B--2---:R-:W-:Y:S05]  /*8020*/  @!P1 NANOSLEEP.SYNCS 0x989680 ;  /* 0x009896800000995d */ /* 0x004fea0003900000 */
[----:B------:R-:W2:Y:S02]  /*8030*/  @!P1 SYNCS.PHASECHK.TRANS64 P1, [R2+URZ+0x60], R5 ;  /* 0x00006005020095a7 */ /* 0x000ea400080210ff */
[----:B--2---:R-:W-:Y:S05]  /*8040*/  @!P1 BRA `(.L_x_49) ;  /* 0xfffffffc00f09947 */ /* 0x004fea000383ffff */
[----:B------:R-:W-:Y:S05]  /*8050*/  BRA `(.L_x_133) ;  /* 0xffffffac001c7947 */ /* 0x000fea000383ffff */
.L_x_52:
[----:B------:R-:W-:-:S07]  /*8060*/  MOV R0, UR4 ;  /* 0x0000000400007c02 */ /* 0x000fce0008000f00 */
.L_x_134:
[----:B-1----:R1:W2:Y:S02]  /*8070*/  SYNCS.PHASECHK.TRANS64.TRYWAIT P0, [R0+URZ+0x70], R3 ;  /* 0x00007003000075a7 */ /* 0x0022a400080011ff */
[----:B--2---:R-:W-:Y:S05]  /*8080*/  @!P0 NANOSLEEP.SYNCS 0x989680 ;  /* 0x009896800000895d */ /* 0x004fea0003900000 */
[----:B------:R-:W2:Y:S02]  /*8090*/  @!P0 SYNCS.PHASECHK.TRANS64 P0, [R0+URZ+0x70], R3 ;  /* 0x00007003000085a7 */ /* 0x000ea400080010ff */
[----:B--2---:R-:W-:Y:S05]  /*80a0*/  @!P0 BRA `(.L_x_134) ;  /* 0xfffffffc00f08947 */ /* 0x004fea000383ffff */
[----:B------:R-:W-:Y:S05]  /*80b0*/  BRA `(.L_x_51) ;  /* 0xffffffac00707947 */ /* 0x000fea000383ffff */
.L_x_61:
[----:B-1----:R-:W-:-:S04]  /*80c0*/  MOV R0, UR5 ;  /* 0x0000000500007c02 */ /* 0x002fc80008000f00 */
[----:B------:R1:W2:Y:S03]  /*80d0*/  SYNCS.PHASECHK.TRANS64.TRYWAIT P0, [R0+URZ+0x8], R7 ;  /* 0x00000807000075a7 */ /* 0x0002a600080011ff */
[----:B--2---:R-:W-:Y:S05]  /*80e0*/  @!P0 NANOSLEEP.SYNCS 0x989680 ;  /* 0x009896800000895d */ /* 0x004fea0003900000 */
[----:B------:R-:W2:Y:S02]  /*80f0*/  @!P0 SYNCS.PHASECHK.TRANS64 P0, [R0+URZ+0x8], R7 ;  /* 0x00000807000085a7 */ /* 0x000ea400080010ff */
[----:B--2---:R-:W-:Y:S05]  /*8100*/  @!P0 BRA `(.L_x_61) ;  /* 0xfffffffc00ec8947 */ /* 0x004fea000383ffff */
[----:B------:R-:W-:Y:S05]  /*8110*/  BRA `(.L_x_60) ;  /* 0xffffffb000247947 */ /* 0x000fea000383ffff */
.L_x_63:
[----:B------:R-:W-:Y:S01]  /*8120*/  BSSY B0, `(.L_x_135) ;  /* 0x0000006000007945 */ /* 0x000fe20003800000 */
[----:B------:R-:W-:-:S07]  /*8130*/  MOV R15, 0xffffffff ;  /* 0xffffffff000f7802 */ /* 0x000fce0000000f00 */
[----:B-1---5:R-:W-:Y:S05]  /*8140*/  WARPSYNC.COLLECTIVE R15, `(.L_x_136) ;  /* 0x000000000f0c7348 */ /* 0x022fea0003c00000 */
[----:B------:R-:W-:Y:S02]  /*8150*/  ELECT P6, UR79, PT ;  /* 0x00000000004f782f */ /* 0x000fe400038c0000 */
[----:B------:R-:W-:Y:S01]  /*8160*/  MOV R14, UR79 ;  /* 0x0000004f000e7c02 */ /* 0x000fe20008000f00 */
[----:B-1---5:R-:W-:Y:S10]  /*8170*/  ENDCOLLECTIVE ;  /* 0x000000000000791b */ /* 0x022ff40003800000 */
.L_x_136:
[----:B------:R-:W-:Y:S05]  /*8180*/  BSYNC B0 ;  /* 0x0000000000007941 */ /* 0x000fea0003800000 */
.L_x_135:
[----:B------:R-:W-:Y:S05]  /*8190*/  BRA `(.L_x_137) ;  /* 0xffffffb000547947 */ /* 0x000fea000383ffff */
.L_x_65:
[----:B-1----:R-:W-:-:S04]  /*81a0*/  MOV R0, UR5 ;  /* 0x0000000500007c02 */ /* 0x002fc80008000f00 */
[----:B------:R1:W2:Y:S03]  /*81b0*/  SYNCS.PHASECHK.TRANS64.TRYWAIT P0, [R0+URZ+0x8], R5 ;  /* 0x00000805000075a7 */ /* 0x0002a600080011ff */
[----:B--2---:R-:W-:Y:S05]  /*81c0*/  @!P0 NANOSLEEP.SYNCS 0x989680 ;  /* 0x009896800000895d */ /* 0x004fea0003900000 */
[----:B------:R-:W2:Y:S02]  /*81d0*/  @!P0 SYNCS.PHASECHK.TRANS64 P0, [R0+URZ+0x8], R5 ;  /* 0x00000805000085a7 */ /* 0x000ea400080010ff */
[----:B--2---:R-:W-:Y:S05]  /*81e0*/  @!P0 BRA `(.L_x_65) ;  /* 0xfffffffc00ec8947 */ /* 0x004fea000383ffff */
[----:B------:R-:W-:Y:S05]  /*81f0*/  BRA `(.L_x_64) ;  /* 0xffffffb000587947 */ /* 0x000fea000383ffff */
.L_x_66:
[----:B-1----:R1:W2:Y:S02]  /*8200*/  SYNCS.PHASECHK.TRANS64.TRYWAIT P0, [R0+URZ+0x60], R5 ;  /* 0x00006005000075a7 */ /* 0x0022a400080011ff */
[----:B--2---:R-:W-:Y:S05]  /*8210*/  @!P0 NANOSLEEP.SYNCS 0x989680 ;  /* 0x009896800000895d */ /* 0x004fea0003900000 */
[----:B------:R-:W2:Y:S02]  /*8220*/  @!P0 SYNCS.PHASECHK.TRANS64 P0, [R0+URZ+0x60], R5 ;  /* 0x00006005000085a7 */ /* 0x000ea400080010ff */
[----:B--2---:R-:W-:Y:S05]  /*8230*/  @!P0 BRA `(.L_x_66) ;  /* 0xfffffffc00f08947 */ /* 0x004fea000383ffff */
[----:B------:R-:W-:Y:S05]  /*8240*/  BRA `(.L_x_138) ;  /* 0xffffffb4002c7947 */ /* 0x000fea000383ffff */
.L_x_68:
[----:B------:R-:W-:-:S07]  /*8250*/  MOV R0, UR19 ;  /* 0x0000001300007c02 */ /* 0x000fce0008000f00 */
.L_x_139:
[----:B-1----:R1:W2:Y:S02]  /*8260*/  SYNCS.PHASECHK.TRANS64.TRYWAIT P0, [R0+URZ+0xa0], R5 ;  /* 0x0000a005000075a7 */ /* 0x0022a400080011ff */
[----:B--2---:R-:W-:Y:S05]  /*8270*/  @!P0 NANOSLEEP.SYNCS 0x989680 ;  /* 0x009896800000895d */ /* 0x004fea0003900000 */
[----:B------:R-:W2:Y:S02]  /*8280*/  @!P0 SYNCS.PHASECHK.TRANS64 P0, [R0+URZ+0xa0], R5 ;  /* 0x0000a005000085a7 */ /* 0x000ea400080010ff */
[----:B--2---:R-:W-:Y:S05]  /*8290*/  @!P0 BRA `(.L_x_139) ;  /* 0xfffffffc00f08947 */ /* 0x004fea000383ffff */
[----:B------:R-:W-:Y:S05]  /*82a0*/  BRA `(.L_x_140) ;  /* 0xffffffb400747947 */ /* 0x000fea000383ffff */
.L_x_71:
[----:B------:R-:W-:Y:S07]  /*82b0*/  MOV R0, UR6 ;  /* 0x0000000600007c02 */ /* 0x000fee0008000f00 */
.L_x_141:
[----:B-1----:R1:W2:Y:S02]  /*82c0*/  SYNCS.PHASECHK.TRANS64.TRYWAIT P0, [R0+URZ], R5 ;  /* 0x00000005000075a7 */ /* 0x0022a400080011ff */
[----:B--2---:R-:W-:Y:S05]  /*82d0*/  @!P0 NANOSLEEP.SYNCS 0x989680 ;  /* 0x009896800000895d */ /* 0x004fea0003900000 */
[----:B------:R-:W2:Y:S02]  /*82e0*/  @!P0 SYNCS.PHASECHK.TRANS64 P0, [R0+URZ], R5 ;  /* 0x00000005000085a7 */ /* 0x000ea400080010ff */
[----:B--2---:R-:W-:Y:S05]  /*82f0*/  @!P0 BRA `(.L_x_141) ;  /* 0xfffffffc00f08947 */ /* 0x004fea000383ffff */
[----:B------:R-:W-:Y:S05]  /*8300*/  BRA `(.L_x_70) ;  /* 0xffffffb4008c7947 */ /* 0x000fea000383ffff */
.L_x_75:
[----:B-1----:R-:W-:-:S07]  /*8310*/  MOV R0, UR4 ;  /* 0x0000000400007c02 */ /* 0x002fce0008000f00 */
.L_x_142:
[----:B-1----:R1:W2:Y:S02]  /*8320*/  SYNCS.PHASECHK.TRANS64.TRYWAIT P0, [R0+URZ], R3 ;  /* 0x00000003000075a7 */ /* 0x0022a400080011ff */
[----:B--2---:R-:W-:Y:S05]  /*8330*/  @!P0 NANOSLEEP.SYNCS 0x989680 ;  /* 0x009896800000895d */ /* 0x004fea0003900000 */
[----:B------:R-:W2:Y:S02]  /*8340*/  @!P0 SYNCS.PHASECHK.TRANS64 P0, [R0+URZ], R3 ;  /* 0x00000003000085a7 */ /* 0x000ea400080010ff */
[----:B--2---:R-:W-:Y:S05]  /*8350*/  @!P0 BRA `(.L_x_142) ;  /* 0xfffffffc00f08947 */ /* 0x004fea000383ffff */
[----:B------:R-:W-:Y:S05]  /*8360*/  BRA `(.L_x_143) ;  /* 0xffffffb800447947 */ /* 0x000fea000383ffff */
.L_x_76:
[----:B------:R-:W-:-:S07]  /*8370*/  MOV R0, UR5 ;  /* 0x0000000500007c02 */ /* 0x000fce0008000f00 */
.L_x_144:
[----:B-1----:R1:W2:Y:S02]  /*8380*/  SYNCS.PHASECHK.TRANS64.TRYWAIT P0, [R0+URZ], R3 ;  /* 0x00000003000075a7 */ /* 0x0022a400080011ff */
[----:B--2---:R-:W-:Y:S05]  /*8390*/  @!P0 NANOSLEEP.SYNCS 0x989680 ;  /* 0x009896800000895d */ /* 0x004fea0003900000 */
[----:B------:R-:W2:Y:S02]  /*83a0*/  @!P0 SYNCS.PHASECHK.TRANS64 P0, [R0+URZ], R3 ;  /* 0x00000003000085a7 */ /* 0x000ea400080010ff */
[----:B--2---:R-:W-:Y:S05]  /*83b0*/  @!P0 BRA `(.L_x_144) ;  /* 0xfffffffc00f08947 */ /* 0x004fea000383ffff */
[----:B------:R-:W-:Y:S05]  /*83c0*/  BRA `(.L_x_145) ;  /* 0xffffffb800507947 */ /* 0x000fea000383ffff */
.L_x_77:
[----:B------:R-:W-:-:S07]  /*83d0*/  MOV R0, UR5 ;  /* 0x0000000500007c02 */ /* 0x000fce0008000f00 */
.L_x_146:
[----:B-1----:R1:W2:Y:S02]  /*83e0*/  SYNCS.PHASECHK.TRANS64.TRYWAIT P0, [R0+URZ], R3 ;  /* 0x00000003000075a7 */ /* 0x0022a400080011ff */
[----:B--2---:R-:W-:Y:S05]  /*83f0*/  @!P0 NANOSLEEP.SYNCS 0x989680 ;  /* 0x009896800000895d */ /* 0x004fea0003900000 */
[----:B------:R-:W2:Y:S02]  /*8400*/  @!P0 SYNCS.PHASECHK.TRANS64 P0, [R0+URZ], R3 ;  /* 0x00000003000085a7 */ /* 0x000ea400080010ff */
[----:B--2---:R-:W-:Y:S05]  /*8410*/  @!P0 BRA `(.L_x_146) ;  /* 0xfffffffc00f08947 */ /* 0x004fea000383ffff */
[----:B------:R-:W-:Y:S05]  /*8420*/  BRA `(.L_x_147) ;  /* 0xffffffb8005c7947 */ /* 0x000fea000383ffff */
.L_x_80:
[----:B------:R-:W-:-:S07]  /*8430*/  MOV R0, UR13 ;  /* 0x0000000d00007c02 */ /* 0x000fce0008000f00 */
.L_x_148:
[----:B-1----:R1:W2:Y:S02]  /*8440*/  SYNCS.PHASECHK.TRANS64.TRYWAIT P1, [R0+URZ+0xe0], R3 ;  /* 0x0000e003000075a7 */ /* 0x0022a400080211ff */
[----:B--2---:R-:W-:Y:S05]  /*8450*/  @!P1 NANOSLEEP.SYNCS 0x989680 ;  /* 0x009896800000995d */ /* 0x004fea0003900000 */
[----:B------:R-:W2:Y:S02]  /*8460*/  @!P1 SYNCS.PHASECHK.TRANS64 P1, [R0+URZ+0xe0], R3 ;  /* 0x0000e003000095a7 */ /* 0x000ea400080210ff */
[----:B--2---:R-:W-:Y:S05]  /*8470*/  @!P1 BRA `(.L_x_148) ;  /* 0xfffffffc00f09947 */ /* 0x004fea000383ffff */
[----:B------:R-:W-:Y:S05]  /*8480*/  BRA `(.L_x_149) ;  /* 0xffffffb800a87947 */ /* 0x000fea000383ffff */
.L_x_85:
[----:B--2---:R2:W3:Y:S02]  /*8490*/  SYNCS.PHASECHK.TRANS64.TRYWAIT P0, [R12+URZ+0x60], R9 ;  /* 0x000060090c0075a7 */ /* 0x0044e400080011ff */
[----:B---3--:R-:W-:Y:S05]  /*84a0*/  @!P0 NANOSLEEP.SYNCS 0x989680 ;  /* 0x009896800000895d */ /* 0x008fea0003900000 */
[----:B------:R-:W3:Y:S02]  /*84b0*/  @!P0 SYNCS.PHASECHK.TRANS64 P0, [R12+URZ+0x60], R9 ;  /* 0x000060090c0085a7 */ /* 0x000ee400080010ff */
[----:B---3--:R-:W-:Y:S05]  /*84c0*/  @!P0 BRA `(.L_x_85) ;  /* 0xfffffffc00f08947 */ /* 0x008fea000383ffff */
[----:B------:R-:W-:Y:S05]  /*84d0*/  BRA `(.L_x_150) ;  /* 0xffffffbc00c87947 */ /* 0x000fea000383ffff */
.L_x_88:
[----:B------:R-:W-:Y:S07]  /*84e0*/  MOV R0, UR21 ;  /* 0x0000001500007c02 */ /* 0x000fee0008000f00 */
.L_x_151:
[----:B--2---:R2:W3:Y:S02]  /*84f0*/  SYNCS.PHASECHK.TRANS64.TRYWAIT P2, [R0+URZ+0x58], R11 ;  /* 0x0000580b000075a7 */ /* 0x0044e400080411ff */
[----:B---3--:R-:W-:Y:S05]  /*8500*/  @!P2 NANOSLEEP.SYNCS 0x989680 ;  /* 0x009896800000a95d */ /* 0x008fea0003900000 */
[----:B------:R-:W3:Y:S02]  /*8510*/  @!P2 SYNCS.PHASECHK.TRANS64 P2, [R0+URZ+0x58], R11 ;  /* 0x0000580b0000a5a7 */ /* 0x000ee400080410ff */
[----:B---3--:R-:W-:Y:S05]  /*8520*/  @!P2 BRA `(.L_x_151) ;  /* 0xfffffffc00f0a947 */ /* 0x008fea000383ffff */
[----:B------:R-:W-:Y:S05]  /*8530*/  BRA `(.L_x_87) ;  /* 0xffffffc400307947 */ /* 0x000fea000383ffff */
.L_x_91:
[----:B--2---:R-:W-:Y:S07]  /*8540*/  MOV R0, UR21 ;  /* 0x0000001500007c02 */ /* 0x004fee0008000f00 */
.L_x_152:
[----:B--2---:R2:W3:Y:S02]  /*8550*/  SYNCS.PHASECHK.TRANS64.TRYWAIT P0, [R0+URZ+0x40], R9 ;  /* 0x00004009000075a7 */ /* 0x0044e400080011ff */
[----:B---3--:R-:W-:Y:S05]  /*8560*/  @!P0 NANOSLEEP.SYNCS 0x989680 ;  /* 0x009896800000895d */ /* 0x008fea0003900000 */
[----:B------:R-:W3:Y:S02]  /*8570*/  @!P0 SYNCS.PHASECHK.TRANS64 P0, [R0+URZ+0x40], R9 ;  /* 0x00004009000085a7 */ /* 0x000ee400080010ff */
[----:B---3--:R-:W-:Y:S05]  /*8580*/  @!P0 BRA `(.L_x_152) ;  /* 0xfffffffc00f08947 */ /* 0x008fea000383ffff */
[----:B------:R-:W-:Y:S05]  /*8590*/  BRA `(.L_x_153) ;  /* 0xffffffc4008c7947 */ /* 0x000fea000383ffff */
.L_x_92:
[----:B------:R-:W-:Y:S07]  /*85a0*/  MOV R0, UR21 ;  /* 0x0000001500007c02 */ /* 0x000fee0008000f00 */
.L_x_154:
[----:B--2---:R2:W3:Y:S02]  /*85b0*/  SYNCS.PHASECHK.TRANS64.TRYWAIT P0, [R0+URZ+0x48], R9 ;  /* 0x00004809000075a7 */ /* 0x0044e400080011ff */
[----:B---3--:R-:W-:Y:S05]  /*85c0*/  @!P0 NANOSLEEP.SYNCS 0x989680 ;  /* 0x009896800000895d */ /* 0x008fea0003900000 */
[----:B------:R-:W3:Y:S02]  /*85d0*/  @!P0 SYNCS.PHASECHK.TRANS64 P0, [R0+URZ+0x48], R9 ;  /* 0x00004809000085a7 */ /* 0x000ee400080010ff */
[----:B---3--:R-:W-:Y:S05]  /*85e0*/  @!P0 BRA `(.L_x_154) ;  /* 0xfffffffc00f08947 */ /* 0x008fea000383ffff */
[----:B------:R-:W-:Y:S05]  /*85f0*/  BRA `(.L_x_155) ;  /* 0xffffffc400e47947 */ /* 0x000fea000383ffff */
.L_x_94:
[----:B------:R-:W-:-:S07]  /*8600*/  MOV R0, UR21 ;  /* 0x0000001500007c02 */ /* 0x000fce0008000f00 */
.L_x_156:
[----:B--2---:R2:W4:Y:S02]  /*8610*/  SYNCS.PHASECHK.TRANS64.TRYWAIT P0, [R0+URZ+0x40], R3 ;  /* 0x00004003000075a7 */ /* 0x00452400080011ff */
[----:B----4-:R-:W-:Y:S05]  /*8620*/  @!P0 NANOSLEEP.SYNCS 0x989680 ;  /* 0x009896800000895d */ /* 0x010fea0003900000 */
[----:B------:R-:W4:Y:S02]  /*8630*/  @!P0 SYNCS.PHASECHK.TRANS64 P0, [R0+URZ+0x40], R3 ;  /* 0x00004003000085a7 */ /* 0x000f2400080010ff */
[----:B----4-:R-:W-:Y:S05]  /*8640*/  @!P0 BRA `(.L_x_156) ;  /* 0xfffffffc00f08947 */ /* 0x010fea000383ffff */
[----:B------:R-:W-:Y:S05]  /*8650*/  BRA `(.L_x_157) ;  /* 0xffffffc800707947 */ /* 0x000fea000383ffff */
.L_x_96:
[----:B-1----:R1:W2:Y:S02]  /*8660*/  SYNCS.PHASECHK.TRANS64.TRYWAIT P0, [R3+URZ+0x60], R0 ;  /* 0x00006000030075a7 */ /* 0x0022a400080011ff */
[----:B--2---:R-:W-:Y:S05]  /*8670*/  @!P0 NANOSLEEP.SYNCS 0x989680 ;  /* 0x009896800000895d */ /* 0x004fea0003900000 */
[----:B------:R-:W2:Y:S02]  /*8680*/  @!P0 SYNCS.PHASECHK.TRANS64 P0, [R3+URZ+0x60], R0 ;  /* 0x00006000030085a7 */ /* 0x000ea400080010ff */
[----:B--2---:R-:W-:Y:S05]  /*8690*/  @!P0 BRA `(.L_x_96) ;  /* 0xfffffffc00f08947 */ /* 0x004fea000383ffff */
[----:B------:R-:W-:Y:S05]  /*86a0*/  BRA `(.L_x_158) ;  /* 0xffffffcc002c7947 */ /* 0x000fea000383ffff */
.L_x_107:
[----:B-1----:R1:W2:Y:S02]  /*86b0*/  SYNCS.PHASECHK.TRANS64.TRYWAIT P1, [R3+URZ+0x30], R0 ;  /* 0x00003000030075a7 */ /* 0x0022a400080211ff */
[----:B--2---:R-:W-:Y:S05]  /*86c0*/  @!P1 NANOSLEEP.SYNCS 0x989680 ;  /* 0x009896800000995d */ /* 0x004fea0003900000 */
[----:B------:R-:W2:Y:S02]  /*86d0*/  @!P1 SYNCS.PHASECHK.TRANS64 P1, [R3+URZ+0x30], R0 ;  /* 0x00003000030095a7 */ /* 0x000ea400080210ff */
[----:B--2---:R-:W-:Y:S05]  /*86e0*/  @!P1 BRA `(.L_x_107) ;  /* 0xfffffffc00f09947 */ /* 0x004fea000383ffff */
[----:B------:R-:W-:Y:S05]  /*86f0*/  BRA `(.L_x_106) ;  /* 0xffffffd800987947 */ /* 0x000fea000383ffff */
.L_x_109:
[----:B-1----:R1:W4:Y:S02]  /*8700*/  SYNCS.PHASECHK.TRANS64.TRYWAIT P0, [R90+URZ+0x80], R5 ;  /* 0x000080055a0075a7 */ /* 0x00232400080011ff */
[----:B----4-:R-:W-:Y:S05]  /*8710*/  @!P0 NANOSLEEP.SYNCS 0x989680 ;  /* 0x009896800000895d */ /* 0x010fea0003900000 */
[----:B------:R-:W4:Y:S02]  /*8720*/  @!P0 SYNCS.PHASECHK.TRANS64 P0, [R90+URZ+0x80], R5 ;  /* 0x000080055a0085a7 */ /* 0x000f2400080010ff */
[----:B----4-:R-:W-:Y:S05]  /*8730*/  @!P0 BRA `(.L_x_109) ;  /* 0xfffffffc00f08947 */ /* 0x010fea000383ffff */
[----:B------:R-:W-:Y:S05]  /*8740*/  BRA `(.L_x_108) ;  /* 0xffffffd800ec7947 */ /* 0x000fea000383ffff */
.L_x_117:
[----:B--2---:R2:W3:Y:S02]  /*8750*/  SYNCS.PHASECHK.TRANS64.TRYWAIT P0, [R109+URZ+0x30], R2 ;  /* 0x000030026d0075a7 */ /* 0x0044e400080011ff */
[----:B---3--:R-:W-:Y:S05]  /*8760*/  @!P0 NANOSLEEP.SYNCS 0x989680 ;  /* 0x009896800000895d */ /* 0x008fea0003900000 */
[----:B------:R-:W3:Y:S02]  /*8770*/  @!P0 SYNCS.PHASECHK.TRANS64 P0, [R109+URZ+0x30], R2 ;  /* 0x000030026d0085a7 */ /* 0x000ee400080010ff */
[----:B---3--:R-:W-:Y:S05]  /*8780*/  @!P0 BRA `(.L_x_117) ;  /* 0xfffffffc00f08947 */ /* 0x008fea000383ffff */
[----:B------:R-:W-:Y:S05]  /*8790*/  BRA `(.L_x_116) ;  /* 0xffffffe400f47947 */ /* 0x000fea000383ffff */
        .weak           $__internal_0_$__cuda_sm10x_tcgen05_guardrail_trap_col_being_dealloced_not_returned_by_alloc
        .type           $__internal_0_$__cuda_sm10x_tcgen05_guardrail_trap_col_being_dealloced_not_returned_by_alloc,@function
        .size           $__internal_0_$__cuda_sm10x_tcgen05_guardrail_trap_col_being_dealloced_not_returned_by_alloc,($__internal_1_$__cuda_sm10x_tcgen05_guardrail_trap_phase_invalid_during_alloc - $__internal_0_$__cuda_sm10x_tcgen05_guardrail_trap_col_being_dealloced_not_returned_by_alloc)
$__internal_0_$__cuda_sm10x_tcgen05_guardrail_trap_col_being_dealloced_not_returned_by_alloc:
[----:B------:R-:W-:Y:S05]  /*87a0*/  BPT.TRAP 0x1 ;  /* 0x000000040000795c */ /* 0x000fea0000300000 */
[----:B------:R-:W-:-:S04]  /*87b0*/  HFMA2 R3, -RZ, RZ, 0, 0 ;  /* 0x00000000ff037431 */ /* 0x000fc800000001ff */
[----:B------:R-:W-:Y:S05]  /*87c0*/  RET.REL.NODEC R2 `(_ZN7cutlass13device_kernelINS_4gemm6kernel13GemmUniversalIN4cute5tupleIJiiiiEEENS1_10collective13CollectiveMmaINS1_35MainloopSm100TmaUmmaWarpSpecializedILi3ELi2ELi4ENS5_IJNS4_1CILi2EEESB_NSA_ILi1EEEEEEEENS5_IJNSA_ILi128EEESF_NSA_ILi32EEEEEENS_12float_e5m2_tENS5_IJlSC_lEEESI_SJ_NS4_8TiledMMAINS4_8MMA_AtomIJNS4_10MMA_TraitsINS4_25SM100_MMA_F8F6F4_2x1SM_SSEJSI_SI_fSF_SF_NS4_17integral_constantINS4_4UMMA5MajorELSQ_0EEESR_NSO_INSP_7ScaleInELSS_0EEEST_EEEEEENS4_6LayoutINS5_IJSC_SC_SC_EEENS5_IJNSA_ILi0EEESY_SY_EEEEENS5_IJNS4_10UnderscoreES11_S11_EEEEENS4_28SM100_TMA_2SM_LOAD_MULTICASTENS4_14ComposedLayoutINS4_7SwizzleILi1ELi4ELi3EEENS4_18smem_ptr_flag_bitsILi8EEENSW_INS5_IJNSA_ILi8EEESG_EEENS5_IJSG_SC_EEEEEEEvNS4_8identityENS4_18SM100_TMA_2SM_LOADES1E_vS1F_EENS_8epilogue10collective18CollectiveEpilogueINS1I_23Sm100TmaWarpSpecializedILi2ELi2ELi32ELb0ELb0EEEJNS5_IJNSA_ILi64EEESF_SG_EEENS5_IJNSW_IS1N_SC_EENSW_INS5_IJSG_SB_EEENS5_IJSC_S1N_EEEEEEEESI_SJ_SI_SJ_NS1I_6fusion15FusionCallbacksIS1M_NS1U_17LinearCombinationISI_fSI_fLNS_15FloatRoundStyleE2EEES1O_S1T_JEEENS4_5SM1004TMEM4LOAD26SM100_TMEM_LOAD_32dp32b32xENS4_13SM90_TMA_LOADES1E_NS4_39AutoVectorizingCopyWithAssumedAlignmentILi128EEENS4_14SM90_TMA_STOREES1E_S26_S26_EEEvvEEEEvNT_6ParamsE) ;  /* 0xffffff78020c7950 */ /* 0x000fea0003c3ffff */
        .weak           $__internal_1_$__cuda_sm10x_tcgen05_guardrail_trap_phase_invalid_during_alloc
        .type           $__internal_1_$__cuda_sm10x_tcgen05_guardrail_trap_phase_invalid_during_alloc,@function
        .size           $__internal_1_$__cuda_sm10x_tcgen05_guardrail_trap_phase_invalid_during_alloc,($__internal_2_$__cuda_sm10x_tcgen05_guardrail_trap_unallocated_columns_being_dealloced - $__internal_1_$__cuda_sm10x_tcgen05_guardrail_trap_phase_invalid_during_alloc)
$__internal_1_$__cuda_sm10x_tcgen05_guardrail_trap_phase_invalid_during_alloc:
[----:B------:R-:W-:Y:S05]  /*87d0*/  BPT.TRAP 0x1 ;  /* 0x000000040000795c */ /* 0x000fea0000300000 */
[----:B------:R-:W-:-:S04]  /*87e0*/  MOV R5, 0x0 ;  /* 0x0000000000057802 */ /* 0x000fc80000000f00 */
[----:B------:R-:W-:Y:S05]  /*87f0*/  RET.REL.NODEC R4 `(_ZN7cutlass13device_kernelINS_4gemm6kernel13GemmUniversalIN4cute5tupleIJiiiiEEENS1_10collective13CollectiveMmaINS1_35MainloopSm100TmaUmmaWarpSpecializedILi3ELi2ELi4ENS5_IJNS4_1CILi2EEESB_NSA_ILi1EEEEEEEENS5_IJNSA_ILi128EEESF_NSA_ILi32EEEEEENS_12float_e5m2_tENS5_IJlSC_lEEESI_SJ_NS4_8TiledMMAINS4_8MMA_AtomIJNS4_10MMA_TraitsINS4_25SM100_MMA_F8F6F4_2x1SM_SSEJSI_SI_fSF_SF_NS4_17integral_constantINS4_4UMMA5MajorELSQ_0EEESR_NSO_INSP_7ScaleInELSS_0EEEST_EEEEEENS4_6LayoutINS5_IJSC_SC_SC_EEENS5_IJNSA_ILi0EEESY_SY_EEEEENS5_IJNS4_10UnderscoreES11_S11_EEEEENS4_28SM100_TMA_2SM_LOAD_MULTICASTENS4_14ComposedLayoutINS4_7SwizzleILi1ELi4ELi3EEENS4_18smem_ptr_flag_bitsILi8EEENSW_INS5_IJNSA_ILi8EEESG_EEENS5_IJSG_SC_EEEEEEEvNS4_8identityENS4_18SM100_TMA_2SM_LOADES1E_vS1F_EENS_8epilogue10collective18CollectiveEpilogueINS1I_23Sm100TmaWarpSpecializedILi2ELi2ELi32ELb0ELb0EEEJNS5_IJNSA_ILi64EEESF_SG_EEENS5_IJNSW_IS1N_SC_EENSW_INS5_IJSG_SB_EEENS5_IJSC_S1N_EEEEEEEESI_SJ_SI_SJ_NS1I_6fusion15FusionCallbacksIS1M_NS1U_17LinearCombinationISI_fSI_fLNS_15FloatRoundStyleE2EEES1O_S1T_JEEENS4_5SM1004TMEM4LOAD26SM100_TMEM_LOAD_32dp32b32xENS4_13SM90_TMA_LOADES1E_NS4_39AutoVectorizingCopyWithAssumedAlignmentILi128EEENS4_14SM90_TMA_STOREES1E_S26_S26_EEEvvEEEEvNT_6ParamsE) ;  /* 0xffffff7804007950 */ /* 0x000fea0003c3ffff */
        .weak           $__internal_2_$__cuda_sm10x_tcgen05_guardrail_trap_unallocated_columns_being_dealloced
        .type           $__internal_2_$__cuda_sm10x_tcgen05_guardrail_trap_unallocated_columns_being_dealloced,@function
        .size           $__internal_2_$__cuda_sm10x_tcgen05_guardrail_trap_unallocated_columns_being_dealloced,(.L_x_160 - $__internal_2_$__cuda_sm10x_tcgen05_guardrail_trap_unallocated_columns_being_dealloced)
$__internal_2_$__cuda_sm10x_tcgen05_guardrail_trap_unallocated_columns_being_dealloced:
[----:B------:R-:W-:Y:S05]  /*8800*/  BPT.TRAP 0x1 ;  /* 0x000000040000795c */ /* 0x000fea0000300000 */
[----:B------:R-:W-:-:S04]  /*8810*/  HFMA2 R3, -RZ, RZ, 0, 0 ;  /* 0x00000000ff037431 */ /* 0x000fc800000001ff */
[----:B------:R-:W-:Y:S05]  /*8820*/  RET.REL.NODEC R2 `(_ZN7cutlass13device_kernelINS_4gemm6kernel13GemmUniversalIN4cute5tupleIJiiiiEEENS1_10collective13CollectiveMmaINS1_35MainloopSm100TmaUmmaWarpSpecializedILi3ELi2ELi4ENS5_IJNS4_1CILi2EEESB_NSA_ILi1EEEEEEEENS5_IJNSA_ILi128EEESF_NSA_ILi32EEEEEENS_12float_e5m2_tENS5_IJlSC_lEEESI_SJ_NS4_8TiledMMAINS4_8MMA_AtomIJNS4_10MMA_TraitsINS4_25SM100_MMA_F8F6F4_2x1SM_SSEJSI_SI_fSF_SF_NS4_17integral_constantINS4_4UMMA5MajorELSQ_0EEESR_NSO_INSP_7ScaleInELSS_0EEEST_EEEEEENS4_6LayoutINS5_IJSC_SC_SC_EEENS5_IJNSA_ILi0EEESY_SY_EEEEENS5_IJNS4_10UnderscoreES11_S11_EEEEENS4_28SM100_TMA_2SM_LOAD_MULTICASTENS4_14ComposedLayoutINS4_7SwizzleILi1ELi4ELi3EEENS4_18smem_ptr_flag_bitsILi8EEENSW_INS5_IJNSA_ILi8EEESG_EEENS5_IJSG_SC_EEEEEEEvNS4_8identityENS4_18SM100_TMA_2SM_LOADES1E_vS1F_EENS_8epilogue10collective18CollectiveEpilogueINS1I_23Sm100TmaWarpSpecializedILi2ELi2ELi32ELb0ELb0EEEJNS5_IJNSA_ILi64EEESF_SG_EEENS5_IJNSW_IS1N_SC_EENSW_INS5_IJSG_SB_EEENS5_IJSC_S1N_EEEEEEEESI_SJ_SI_SJ_NS1I_6fusion15FusionCallbacksIS1M_NS1U_17LinearCombinationISI_fSI_fLNS_15FloatRoundStyleE2EEES1O_S1T_JEEENS4_5SM1004TMEM4LOAD26SM100_TMEM_LOAD_32dp32b32xENS4_13SM90_TMA_LOADES1E_NS4_39AutoVectorizingCopyWithAssumedAlignmentILi128EEENS4_14SM90_TMA_STOREES1E_S26_S26_EEEvvEEEEvNT_6ParamsE) ;  /* 0xffffff7402f47950 */ /* 0x000fea0003c3ffff */
.L_x_159:
[----:B------:R-:W-:-:S00]  /*8830*/  BRA `(.L_x_159) ;  /* 0xfffffffc00fc7947 */ /* 0x000fc0000383ffff */
[----:B------:R-:W-:-:S00]  /*8840*/  NOP ;  /* 0x0000000000007918 */ /* 0x000fc00000000000 */
        /* <DEDUP_REMOVED lines=11> */
.L_x_160:


//--------------------- .nv.global.init           --------------------------
	.section	.nv.global.init,"aw",@progbits
.nv.global.init:
	.type		$str$27,@object
	.size		$str$27,($str$28 - $str$27)
$str$27:
        /*0000*/ 	.byte	0x28, 0x61, 0x64, 0x64, 0x72, 0x65, 0x73, 0x73, 0x20, 0x26, 0x20, 0x6d, 0x61, 0x73, 0x6b, 0x29
        /*0010*/ 	.byte	0x20, 0x3d, 0x3d, 0x20, 0x30, 0x00
	.type		$str$28,@object
	.size		$str$28,($str$26 - $str$28)
$str$28:
        /*0016*/ 	.byte	0x2f, 0x74, 0x6d, 0x70, 0x2f, 0x63, 0x75, 0x74, 0x6c, 0x61, 0x73, 0x73, 0x5f, 0x73, 0x77, 0x65
        /*0026*/ 	.byte	0x65, 0x70, 0x5f, 0x73, 0x72, 0x63, 0x2f, 0x69, 0x6e, 0x63, 0x6c, 0x75, 0x64, 0x65, 0x2f, 0x63
        /*0036*/ 	.byte	0x75, 0x74, 0x65, 0x2f, 0x70, 0x6f, 0x69, 0x6e, 0x74, 0x65, 0x72, 0x5f, 0x66, 0x6c, 0x61, 0x67
        /*0046*/ 	.byte	0x67, 0x65, 0x64, 0x2e, 0x68, 0x70, 0x70, 0x00
	.type		$str$26,@object
	.size		$str$26,($str$25 - $str$26)
$str$26:
        /*004e*/ 	.byte	0x2f, 0x74, 0x6d, 0x70, 0x2f, 0x63, 0x75, 0x74, 0x6c, 0x61, 0x73, 0x73, 0x5f, 0x73, 0x77, 0x65
        /*005e*/ 	.byte	0x65, 0x70, 0x5f, 0x73, 0x72, 0x63, 0x2f, 0x69, 0x6e, 0x63, 0x6c, 0x75, 0x64, 0x65, 0x2f, 0x63
        /*006e*/ 	.byte	0x75, 0x74, 0x65, 0x2f, 0x61, 0x74, 0x6f, 0x6d, 0x2f, 0x63, 0x6f, 0x70, 0x79, 0x5f, 0x74, 0x72
        /*007e*/ 	.byte	0x61, 0x69, 0x74, 0x73, 0x5f, 0x73, 0x6d, 0x31, 0x30, 0x30, 0x2e, 0x68, 0x70, 0x70, 0x00
	.type		$str$25,@object
	.size		$str$25,(__unnamed_1 - $str$25)
$str$25:
        /*008d*/ 	.byte	0x28, 0x28, 0x75, 0x69, 0x6e, 0x74, 0x33, 0x32, 0x5f, 0x74, 0x28, 0x74, 0x68, 0x72, 0x65, 0x61
        /*009d*/ 	.byte	0x64, 0x49, 0x64, 0x78, 0x2e, 0x78, 0x29, 0x20, 0x2f, 0x20, 0x33, 0x32, 0x29, 0x20, 0x25, 0x20
        /*00ad*/ 	.byte	0x34, 0x29, 0x20, 0x3d, 0x3d, 0x20, 0x28, 0x28, 0x28, 0x74, 0x6d, 0x65, 0x6d, 0x5f, 0x61, 0x64
        /*00bd*/ 	.byte	0x64, 0x72, 0x20, 0x3e, 0x3e, 0x20, 0x31, 0x36, 0x29, 0x20, 0x2f, 0x20, 0x33, 0x32, 0x29, 0x20
        /*00cd*/ 	.byte	0x25, 0x20, 0x34, 0x29, 0x00
	.type		__unnamed_1,@object
	.size		__unnamed_1,(__unnamed_2 - __unnamed_1)
__unnamed_1:
        /*00d2*/ 	.byte	0x61, 0x75, 0x74, 0x6f, 0x20, 0x63, 0x75, 0x74, 0x65, 0x3a, 0x3a, 0x61, 0x73, 0x5f, 0x70, 0x6f
        /* <DEDUP_REMOVED lines=24> */
        /*0262*/ 	.byte	0x3a, 0x3a, 0x43, 0x3c, 0x34, 0x30, 0x39, 0x36, 0x3e, 0x3e, 0x3e, 0x3e, 0x5d, 0x00
	.type		__unnamed_2,@object
	.size		__unnamed_2,(.L_2 - __unnamed_2)
__unnamed_2:
        /* <DEDUP_REMOVED lines=40> */
        /*04f0*/ 	.byte	0x74, 0x65, 0x3a, 0x3a, 0x43, 0x3c, 0x30, 0x3e, 0x3e, 0x3e, 0x3e, 0x5d, 0x00
.L_2:


//--------------------- .nv.shared._ZN7cutlass13device_kernelINS_4gemm6kernel13GemmUniversalIN4cute5tupleIJiiiiEEENS1_10collective13CollectiveMmaINS1_35MainloopSm100TmaUmmaWarpSpecializedILi3ELi2ELi4ENS5_IJNS4_1CILi2EEESB_NSA_ILi1EEEEEEEENS5_IJNSA_ILi128EEESF_NSA_ILi32EEEEEENS_12float_e5m2_tENS5_IJlSC_lEEESI_SJ_NS4_8TiledMMAINS4_8MMA_AtomIJNS4_10MMA_TraitsINS4_25SM100_MMA_F8F6F4_2x1SM_SSEJSI_SI_fSF_SF_NS4_17integral_constantINS4_4UMMA5MajorELSQ_0EEESR_NSO_INSP_7ScaleInELSS_0EEEST_EEEEEENS4_6LayoutINS5_IJSC_SC_SC_EEENS5_IJNSA_ILi0EEESY_SY_EEEEENS5_IJNS4_10UnderscoreES11_S11_EEEEENS4_28SM100_TMA_2SM_LOAD_MULTICASTENS4_14ComposedLayoutINS4_7SwizzleILi1ELi4ELi3EEENS4_18smem_ptr_flag_bitsILi8EEENSW_INS5_IJNSA_ILi8EEESG_EEENS5_IJSG_SC_EEEEEEEvNS4_8identityENS4_18SM100_TMA_2SM_LOADES1E_vS1F_EENS_8epilogue10collective18CollectiveEpilogueINS1I_23Sm100TmaWarpSpecializedILi2ELi2ELi32ELb0ELb0EEEJNS5_IJNSA_ILi64EEESF_SG_EEENS5_IJNSW_IS1N_SC_EENSW_INS5_IJSG_SB_EEENS5_IJSC_S1N_EEEEEEEESI_SJ_SI_SJ_NS1I_6fusion15FusionCallbacksIS1M_NS1U_17LinearCombinationISI_fSI_fLNS_15FloatRoundStyleE2EEES1O_S1T_JEEENS4_5SM1004TMEM4LOAD26SM100_TMEM_LOAD_32dp32b32xENS4_13SM90_TMA_LOADES1E_NS4_39AutoVectorizingCopyWithAssumedAlignmentILi128EEENS4_14SM90_TMA_STOREES1E_S26_S26_EEEvvEEEEvNT_6ParamsE --------------------------
	.section	.nv.shared._ZN7cutlass13device_kernelINS_4gemm6kernel13GemmUniversalIN4cute5tupleIJiiiiEEENS1_10collective13CollectiveMmaINS1_35MainloopSm100TmaUmmaWarpSpecializedILi3ELi2ELi4ENS5_IJNS4_1CILi2EEESB_NSA_ILi1EEEEEEEENS5_IJNSA_ILi128EEESF_NSA_ILi32EEEEEENS_12float_e5m2_tENS5_IJlSC_lEEESI_SJ_NS4_8TiledMMAINS4_8MMA_AtomIJNS4_10MMA_TraitsINS4_25SM100_MMA_F8F6F4_2x1SM_SSEJSI_SI_fSF_SF_NS4_17integral_constantINS4_4UMMA5MajorELSQ_0EEESR_NSO_INSP_7ScaleInELSS_0EEEST_EEEEEENS4_6LayoutINS5_IJSC_SC_SC_EEENS5_IJNSA_ILi0EEESY_SY_EEEEENS5_IJNS4_10UnderscoreES11_S11_EEEEENS4_28SM100_TMA_2SM_LOAD_MULTICASTENS4_14ComposedLayoutINS4_7SwizzleILi1ELi4ELi3EEENS4_18smem_ptr_flag_bitsILi8EEENSW_INS5_IJNSA_ILi8EEESG_EEENS5_IJSG_SC_EEEEEEEvNS4_8identityENS4_18SM100_TMA_2SM_LOADES1E_vS1F_EENS_8epilogue10collective18CollectiveEpilogueINS1I_23Sm100TmaWarpSpecializedILi2ELi2ELi32ELb0ELb0EEEJNS5_IJNSA_ILi64EEESF_SG_EEENS5_IJNSW_IS1N_SC_EENSW_INS5_IJSG_SB_EEENS5_IJSC_S1N_EEEEEEEESI_SJ_SI_SJ_NS1I_6fusion15FusionCallbacksIS1M_NS1U_17LinearCombinationISI_fSI_fLNS_15FloatRoundStyleE2EEES1O_S1T_JEEENS4_5SM1004TMEM4LOAD26SM100_TMEM_LOAD_32dp32b32xENS4_13SM90_TMA_LOADES1E_NS4_39AutoVectorizingCopyWithAssumedAlignmentILi128EEENS4_14SM90_TMA_STOREES1E_S26_S26_EEEvvEEEEvNT_6ParamsE,"aw",@nobits
	.sectionflags	@""
	.align	16
	.zero		1024


//--------------------- .nv.shared.reserved.0     --------------------------
	.section	.nv.shared.reserved.0,"aw",@nobits
	.weak		__nv_reservedSMEM_offset_0_alias
	.size		__nv_reservedSMEM_offset_0_alias, 0, 64
	.other		__nv_reservedSMEM_offset_0_alias,@"STO_CUDA_RESERVED_SHARED STV_DEFAULT"
__nv_reservedSMEM_offset_0_alias:
	.zero		0
.nv.shared.reserved.0:
	.zero		64
	.weak		__nv_reservedSMEM_tcgen05_partition
	.type		__nv_reservedSMEM_tcgen05_partition,@object
	.size		__nv_reservedSMEM_tcgen05_partition,(.L_0 - __nv_reservedSMEM_tcgen05_partition)
__nv_reservedSMEM_tcgen05_partition:
	.zero		32
.L_0:


//--------------------- .nv.global                --------------------------
	.section	.nv.global,"aw",@nobits
.nv.global:
	.type		_ZN39_INTERNAL_4a0e0830_4_k_cu_c9bc252c_97984cute1_E,@object
	.size		_ZN39_INTERNAL_4a0e0830_4_k_cu_c9bc252c_97984cute1_E,(_ZN39_INTERNAL_4a0e0830_4_k_cu_c9bc252c_97984cuda3std3__45__cpo6cbeginE - _ZN39_INTERNAL_4a0e0830_4_k_cu_c9bc252c_97984cute1_E)
_ZN39_INTERNAL_4a0e0830_4_k_cu_c9bc252c_97984cute1_E:
	.zero		1
	.type		_ZN39_INTERNAL_4a0e0830_4_k_cu_c9bc252c_97984cuda3std3__45__cpo6cbeginE,@object
	.size		_ZN39_INTERNAL_4a0e0830_4_k_cu_c9bc252c_97984cuda3std3__45__cpo6cbeginE,(_ZN39_INTERNAL_4a0e0830_4_k_cu_c9bc252c_97984cuda3std3__48in_placeE - _ZN39_INTERNAL_4a0e0830_4_k_cu_c9bc252c_97984cuda3std3__45__cpo6cbeginE)
_ZN39_INTERNAL_4a0e0830_4_k_cu_c9bc252c_97984cuda3std3__45__cpo6cbeginE:
	.zero		1
	.type		_ZN39_INTERNAL_4a0e0830_4_k_cu_c9bc252c_97984cuda3std3__48in_placeE,@object
	.size		_ZN39_INTERNAL_4a0e0830_4_k_cu_c9bc252c_97984cuda3std3__48in_placeE,(_ZN39_INTERNAL_4a0e0830_4_k_cu_c9bc252c_97984cuda3std6ranges3__45__cpo9iter_moveE - _ZN39_INTERNAL_4a0e0830_4_k_cu_c9bc252c_97984cuda3std3__48in_placeE)
_ZN39_INTERNAL_4a0e0830_4_k_cu_c9bc252c_97984cuda3std3__48in_placeE:
	.zero		1
	.type		_ZN39_INTERNAL_4a0e0830_4_k_cu_c9bc252c_97984cuda3std6ranges3__45__cpo9iter_moveE,@object
	.size		_ZN39_INTERNAL_4a0e0830_4_k_cu_c9bc252c_97984cuda3std6ranges3__45__cpo9iter_moveE,(_ZN39_INTERNAL_4a0e0830_4_k_cu_c9bc252c_97984cuda3std3__45__cpo5beginE - _ZN39_INTERNAL_4a0e0830_4_k_cu_c9bc252c_97984cuda3std6ranges3__45__cpo9iter_moveE)
_ZN39_INTERNAL_4a0e0830_4_k_cu_c9bc252c_97984cuda3std6ranges3__45__cpo9iter_moveE:
	.zero		1
	.type		_ZN39_INTERNAL_4a0e0830_4_k_cu_c9bc252c_97984cuda3std3__45__cpo5beginE,@object
	.size		_ZN39_INTERNAL_4a0e0830_4_k_cu_c9bc252c_97984cuda3std3__45__cpo5beginE,(_ZN39_INTERNAL_4a0e0830_4_k_cu_c9bc252c_97984cuda3std3__441_GLOBAL__N__4a0e0830_4_k_cu_c9bc252c_97986ignoreE - _ZN39_INTERNAL_4a0e0830_4_k_cu_c9bc252c_97984cuda3std3__45__cpo5beginE)
_ZN39_INTERNAL_4a0e0830_4_k_cu_c9bc252c_97984cuda3std3__45__cpo5beginE:
	.zero		1
	.type		_ZN39_INTERNAL_4a0e0830_4_k_cu_c9bc252c_97984cuda3std3__441_GLOBAL__N__4a0e0830_4_k_cu_c9bc252c_97986ignoreE,@object
	.size		_ZN39_INTERNAL_4a0e0830_4_k_cu_c9bc252c_97984cuda3std3__441_GLOBAL__N__4a0e0830_4_k_cu_c9bc252c_97986ignoreE,(_ZN39_INTERNAL_4a0e0830_4_k_cu_c9bc252c_97984cute7productE - _ZN39_INTERNAL_4a0e0830_4_k_cu_c9bc252c_97984cuda3std3__441_GLOBAL__N__4a0e0830_4_k_cu_c9bc252c_97986ignoreE)
_ZN39_INTERNAL_4a0e0830_4_k_cu_c9bc252c_97984cuda3std3__441_GLOBAL__N__4a0e0830_4_k_cu_c9bc252c_97986ignoreE:
	.zero		1
	.type		_ZN39_INTERNAL_4a0e0830_4_k_cu_c9bc252c_97984cute7productE,@object
	.size		_ZN39_INTERNAL_4a0e0830_4_k_cu_c9bc252c_97984cute7productE,(_ZN39_INTERNAL_4a0e0830_4_k_cu_c9bc252c_97984cuda3std3__45__cpo3endE - _ZN39_INTERNAL_4a0e0830_4_k_cu_c9bc252c_97984cute7productE)
_ZN39_INTERNAL_4a0e0830_4_k_cu_c9bc252c_97984cute7productE:
	.zero		1
	.type		_ZN39_INTERNAL_4a0e0830_4_k_cu_c9bc252c_97984cuda3std3__45__cpo3endE,@object
	.size		_ZN39_INTERNAL_4a0e0830_4_k_cu_c9bc252c_97984cuda3std3__45__cpo3endE,(_ZN39_INTERNAL_4a0e0830_4_k_cu_c9bc252c_97984cuda3std3__419piecewise_constructE - _ZN39_INTERNAL_4a0e0830_4_k_cu_c9bc252c_97984cuda3std3__45__cpo3endE)
_ZN39_INTERNAL_4a0e0830_4_k_cu_c9bc252c_97984cuda3std3__45__cpo3endE:
	.zero		1
	.type		_ZN39_INTERNAL_4a0e0830_4_k_cu_c9bc252c_97984cuda3std3__419piecewise_constructE,@object
	.size		_ZN39_INTERNAL_4a0e0830_4_k_cu_c9bc252c_97984cuda3std3__419piecewise_constructE,(_ZN39_INTERNAL_4a0e0830_4_k_cu_c9bc252c_97984cuda3std3__45__cpo4cendE - _ZN39_INTERNAL_4a0e0830_4_k_cu_c9bc252c_97984cuda3std3__419piecewise_constructE)
_ZN39_INTERNAL_4a0e0830_4_k_cu_c9bc252c_97984cuda3std3__419piecewise_constructE:
	.zero		1
	.type		_ZN39_INTERNAL_4a0e0830_4_k_cu_c9bc252c_97984cuda3std3__45__cpo4cendE,@object
	.size		_ZN39_INTERNAL_4a0e0830_4_k_cu_c9bc252c_97984cuda3std3__45__cpo4cendE,(_ZN39_INTERNAL_4a0e0830_4_k_cu_c9bc252c_97984cuda3std6ranges3__45__cpo4swapE - _ZN39_INTERNAL_4a0e0830_4_k_cu_c9bc252c_97984cuda3std3__45__cpo4cendE)
_ZN39_INTERNAL_4a0e0830_4_k_cu_c9bc252c_97984cuda3std3__45__cpo4cendE:
	.zero		1
	.type		_ZN39_INTERNAL_4a0e0830_4_k_cu_c9bc252c_97984cuda3std6ranges3__45__cpo4swapE,@object
	.size		_ZN39_INTERNAL_4a0e0830_4_k_cu_c9bc252c_97984cuda3std6ranges3__45__cpo4swapE,(.L_10 - _ZN39_INTERNAL_4a0e0830_4_k_cu_c9bc252c_97984cuda3std6ranges3__45__cpo4swapE)
_ZN39_INTERNAL_4a0e0830_4_k_cu_c9bc252c_97984cuda3std6ranges3__45__cpo4swapE:
	.zero		1
.L_10:


//--------------------- .nv.constant0._ZN7cutlass13device_kernelINS_4gemm6kernel13GemmUniversalIN4cute5tupleIJiiiiEEENS1_10collective13CollectiveMmaINS1_35MainloopSm100TmaUmmaWarpSpecializedILi3ELi2ELi4ENS5_IJNS4_1CILi2EEESB_NSA_ILi1EEEEEEEENS5_IJNSA_ILi128EEESF_NSA_ILi32EEEEEENS_12float_e5m2_tENS5_IJlSC_lEEESI_SJ_NS4_8TiledMMAINS4_8MMA_AtomIJNS4_10MMA_TraitsINS4_25SM100_MMA_F8F6F4_2x1SM_SSEJSI_SI_fSF_SF_NS4_17integral_constantINS4_4UMMA5MajorELSQ_0EEESR_NSO_INSP_7ScaleInELSS_0EEEST_EEEEEENS4_6LayoutINS5_IJSC_SC_SC_EEENS5_IJNSA_ILi0EEESY_SY_EEEEENS5_IJNS4_10UnderscoreES11_S11_EEEEENS4_28SM100_TMA_2SM_LOAD_MULTICASTENS4_14ComposedLayoutINS4_7SwizzleILi1ELi4ELi3EEENS4_18smem_ptr_flag_bitsILi8EEENSW_INS5_IJNSA_ILi8EEESG_EEENS5_IJSG_SC_EEEEEEEvNS4_8identityENS4_18SM100_TMA_2SM_LOADES1E_vS1F_EENS_8epilogue10collective18CollectiveEpilogueINS1I_23Sm100TmaWarpSpecializedILi2ELi2ELi32ELb0ELb0EEEJNS5_IJNSA_ILi64EEESF_SG_EEENS5_IJNSW_IS1N_SC_EENSW_INS5_IJSG_SB_EEENS5_IJSC_S1N_EEEEEEEESI_SJ_SI_SJ_NS1I_6fusion15FusionCallbacksIS1M_NS1U_17LinearCombinationISI_fSI_fLNS_15FloatRoundStyleE2EEES1O_S1T_JEEENS4_5SM1004TMEM4LOAD26SM100_TMEM_LOAD_32dp32b32xENS4_13SM90_TMA_LOADES1E_NS4_39AutoVectorizingCopyWithAssumedAlignmentILi128EEENS4_14SM90_TMA_STOREES1E_S26_S26_EEEvvEEEEvNT_6ParamsE --------------------------
	.section	.nv.constant0._ZN7cutlass13device_kernelINS_4gemm6kernel13GemmUniversalIN4cute5tupleIJiiiiEEENS1_10collective13CollectiveMmaINS1_35MainloopSm100TmaUmmaWarpSpecializedILi3ELi2ELi4ENS5_IJNS4_1CILi2EEESB_NSA_ILi1EEEEEEEENS5_IJNSA_ILi128EEESF_NSA_ILi32EEEEEENS_12float_e5m2_tENS5_IJlSC_lEEESI_SJ_NS4_8TiledMMAINS4_8MMA_AtomIJNS4_10MMA_TraitsINS4_25SM100_MMA_F8F6F4_2x1SM_SSEJSI_SI_fSF_SF_NS4_17integral_constantINS4_4UMMA5MajorELSQ_0EEESR_NSO_INSP_7ScaleInELSS_0EEEST_EEEEEENS4_6LayoutINS5_IJSC_SC_SC_EEENS5_IJNSA_ILi0EEESY_SY_EEEEENS5_IJNS4_10UnderscoreES11_S11_EEEEENS4_28SM100_TMA_2SM_LOAD_MULTICASTENS4_14ComposedLayoutINS4_7SwizzleILi1ELi4ELi3EEENS4_18smem_ptr_flag_bitsILi8EEENSW_INS5_IJNSA_ILi8EEESG_EEENS5_IJSG_SC_EEEEEEEvNS4_8identityENS4_18SM100_TMA_2SM_LOADES1E_vS1F_EENS_8epilogue10collective18CollectiveEpilogueINS1I_23Sm100TmaWarpSpecializedILi2ELi2ELi32ELb0ELb0EEEJNS5_IJNSA_ILi64EEESF_SG_EEENS5_IJNSW_IS1N_SC_EENSW_INS5_IJSG_SB_EEENS5_IJSC_S1N_EEEEEEEESI_SJ_SI_SJ_NS1I_6fusion15FusionCallbacksIS1M_NS1U_17LinearCombinationISI_fSI_fLNS_15FloatRoundStyleE2EEES1O_S1T_JEEENS4_5SM1004TMEM4LOAD26SM100_TMEM_LOAD_32dp32b32xENS4_13SM90_TMA_LOADES1E_NS4_39AutoVectorizingCopyWithAssumedAlignmentILi128EEENS4_14SM90_TMA_STOREES1E_S26_S26_EEEvvEEEEvNT_6ParamsE,"a",@progbits
	.sectionflags	@""
	.align	4
.nv.constant0._ZN7cutlass13device_kernelINS_4gemm6kernel13GemmUniversalIN4cute5tupleIJiiiiEEENS1_10collective13CollectiveMmaINS1_35MainloopSm100TmaUmmaWarpSpecializedILi3ELi2ELi4ENS5_IJNS4_1CILi2EEESB_NSA_ILi1EEEEEEEENS5_IJNSA_ILi128EEESF_NSA_ILi32EEEEEENS_12float_e5m2_tENS5_IJlSC_lEEESI_SJ_NS4_8TiledMMAINS4_8MMA_AtomIJNS4_10MMA_TraitsINS4_25SM100_MMA_F8F6F4_2x1SM_SSEJSI_SI_fSF_SF_NS4_17integral_constantINS4_4UMMA5MajorELSQ_0EEESR_NSO_INSP_7ScaleInELSS_0EEEST_EEEEEENS4_6LayoutINS5_IJSC_SC_SC_EEENS5_IJNSA_ILi0EEESY_SY_EEEEENS5_IJNS4_10UnderscoreES11_S11_EEEEENS4_28SM100_TMA_2SM_LOAD_MULTICASTENS4_14ComposedLayoutINS4_7SwizzleILi1ELi4ELi3EEENS4_18smem_ptr_flag_bitsILi8EEENSW_INS5_IJNSA_ILi8EEESG_EEENS5_IJSG_SC_EEEEEEEvNS4_8identityENS4_18SM100_TMA_2SM_LOADES1E_vS1F_EENS_8epilogue10collective18CollectiveEpilogueINS1I_23Sm100TmaWarpSpecializedILi2ELi2ELi32ELb0ELb0EEEJNS5_IJNSA_ILi64EEESF_SG_EEENS5_IJNSW_IS1N_SC_EENSW_INS5_IJSG_SB_EEENS5_IJSC_S1N_EEEEEEEESI_SJ_SI_SJ_NS1I_6fusion15FusionCallbacksIS1M_NS1U_17LinearCombinationISI_fSI_fLNS_15FloatRoundStyleE2EEES1O_S1T_JEEENS4_5SM1004TMEM4LOAD26SM100_TMEM_LOAD_32dp32b32xENS4_13SM90_TMA_LOADES1E_NS4_39AutoVectorizingCopyWithAssumedAlignmentILi128EEENS4_14SM90_TMA_STOREES1E_S26_S26_EEEvvEEEEvNT_6ParamsE:
	.zero		2944


//--------------------- SYMBOLS --------------------------

	.type		.nv.reservedSmem.offset0,@object
	.size		.nv.reservedSmem.offset0,0x4
	.type		.nv.reservedSmem.cap,@object
	.size		.nv.reservedSmem.cap,0x4
	.type		__assertfail,@function
